def attn_fwd(
    Q,
    K,
    V,
    Out,
    Lse,
    sm_scale,
    stride_qz,
    stride_qh,
    stride_qm,
    stride_qk,
    stride_kz,
    stride_kh,
    stride_kn,
    stride_kk,
    stride_vz,
    stride_vh,
    stride_vn,
    stride_vk,
    stride_oz,
    stride_oh,
    stride_om,
    stride_ok,
    seqlen_q,
    seqlen_k,
    BLOCK_M: tl.constexpr,
    BLOCK_N: tl.constexpr,
    HEAD_DIM: tl.constexpr,
    CAUSAL: tl.constexpr,
):
    start_m = tl.program_id(0)
    off_hz = tl.program_id(1)
    q_off = off_hz * stride_qh
    k_off = off_hz * stride_kh
    v_off = off_hz * stride_vh
    offs_m = start_m * BLOCK_M + tl.arange(0, BLOCK_M)
    offs_d = tl.arange(0, HEAD_DIM)
    offs_n = tl.arange(0, BLOCK_N)
    q_ptrs = Q + q_off + offs_m[:, None] * stride_qm + offs_d[None, :] * stride_qk
    k_ptrs = K + k_off + offs_d[:, None] * stride_kk + offs_n[None, :] * stride_kn
    v_ptrs = V + v_off + offs_n[:, None] * stride_vn + offs_d[None, :] * stride_vk
    m_i = tl.full([BLOCK_M], float("-inf"), dtype=tl.float32)
    l_i = tl.zeros([BLOCK_M], dtype=tl.float32) + 1.0
    acc = tl.zeros([BLOCK_M, HEAD_DIM], dtype=tl.float32)
    q = tl.load(q_ptrs)
    acc, l_i, m_i = _attn_fwd_inner(
        acc,
        l_i,
        m_i,
        q,
        k_ptrs,
        v_ptrs,
        sm_scale,
        stride_kn,
        stride_vn,
        start_m,
        seqlen_k,
        BLOCK_M,
        BLOCK_N,
        HEAD_DIM,
        CAUSAL,
    )
    acc = acc / l_i[:, None]
    lse = m_i + tl.math.log2(l_i) / 1.4426950408889634
    o_ptrs = (
        Out
        + off_hz * stride_oh
        + offs_m[:, None] * stride_om
        + offs_d[None, :] * stride_ok
    )
    tl.store(o_ptrs, acc.to(Out.dtype.element_ty))
    tl.store(Lse + off_hz * seqlen_q + offs_m, lse)

# config = {"BLOCK_M": 32, "BLOCK_N": 32, "HEAD_DIM": 128, "arch": "sm_80", "causal": true, "dtype": "fp16", "num_stages": 2, "num_warps": 4}
# arch = sm_80


// ===== COMPILED SASS (sm_80) =====

	.target	sm_80

	.elftype	@"ET_EXEC"


//--------------------- .note.nv.tkinfo           --------------------------
	.section	.note.nv.tkinfo,"",@"SHT_NOTE"
	.sectionflags	@"SHF_NOTE_NV_TKINFO"
	.tkinfo
        /*0018*/ 	.word	0x00000002
        /*0030*/ 	.string	""
        /*0030*/ 	.string	"ptxas"
        /*0030*/ 	.string	"Cuda compilation tools, release 13.0, V13.0.88"
        /*0030*/ 	.string	"Build cuda_13.0.r13.0/compiler.36424714_0"
        /*0030*/ 	.string	"-v  -suppress-debug-info  -lineinfo  -arch sm_80 "



//--------------------- .note.nv.cuinfo           --------------------------
	.section	.note.nv.cuinfo,"",@"SHT_NOTE"
	.sectionflags	@"SHF_NOTE_NV_CUINFO"
        /*0018*/ 	.short	0x0002
        /*001a*/ 	.short	0x0050
        /*001c*/ 	.short	0x0082
	.zero		2


//--------------------- .nv.info                  --------------------------
	.section	.nv.info,"",@"SHT_CUDA_INFO"
	.align	4


	//----- nvinfo : EIATTR_REGCOUNT
	.align		4
        /*0000*/ 	.byte	0x04, 0x2f
        /*0002*/ 	.short	(.L_2 - .L_1)
	.align		4
.L_1:
        /*0004*/ 	.word	index@(attn_fwd)
        /*0008*/ 	.word	0x000000ff


	//----- nvinfo : EIATTR_FRAME_SIZE
	.align		4
.L_2:
        /*000c*/ 	.byte	0x04, 0x11
        /*000e*/ 	.short	(.L_4 - .L_3)
	.align		4
.L_3:
        /*0010*/ 	.word	index@(attn_fwd)
        /*0014*/ 	.word	0x00000000


	//----- nvinfo : EIATTR_MIN_STACK_SIZE
	.align		4
.L_4:
        /*0018*/ 	.byte	0x04, 0x12
        /*001a*/ 	.short	(.L_6 - .L_5)
	.align		4
.L_5:
        /*001c*/ 	.word	index@(attn_fwd)
        /*0020*/ 	.word	0x00000000
.L_6:


//--------------------- .nv.info.attn_fwd         --------------------------
	.section	.nv.info.attn_fwd,"",@"SHT_CUDA_INFO"
	.sectionflags	@""
	.align	4


	//----- nvinfo : EIATTR_CUDA_API_VERSION
	.align		4
        /*0000*/ 	.byte	0x04, 0x37
        /*0002*/ 	.short	(.L_8 - .L_7)
.L_7:
        /*0004*/ 	.word	0x00000082


	//----- nvinfo : EIATTR_SW2861232_WAR
	.align		4
.L_8:
        /*0008*/ 	.byte	0x01, 0x35
	.zero		2


	//----- nvinfo : EIATTR_PARAM_CBANK
	.align		4
        /*000c*/ 	.byte	0x04, 0x0a
        /*000e*/ 	.short	(.L_10 - .L_9)
	.align		4
.L_9:
        /*0010*/ 	.word	index@(.nv.constant0.attn_fwd)
        /*0014*/ 	.short	0x0160
        /*0016*/ 	.short	0x0088


	//----- nvinfo : EIATTR_CBANK_PARAM_SIZE
	.align		4
.L_10:
        /*0018*/ 	.byte	0x03, 0x19
        /*001a*/ 	.short	0x0088


	//----- nvinfo : EIATTR_KPARAM_INFO
	.align		4
        /*001c*/ 	.byte	0x04, 0x17
        /*001e*/ 	.short	(.L_12 - .L_11)
.L_11:
        /*0020*/ 	.word	0x00000000
        /*0024*/ 	.short	0x0019
        /*0026*/ 	.short	0x0080
        /*0028*/ 	.byte	0x00, 0xf4, 0x21, 0x00


	//----- nvinfo : EIATTR_KPARAM_INFO
	.align		4
.L_12:
        /*002c*/ 	.byte	0x04, 0x17
        /*002e*/ 	.short	(.L_14 - .L_13)
.L_13:
        /*0030*/ 	.word	0x00000000
        /*0034*/ 	.short	0x0018
        /*0036*/ 	.short	0x0078
        /*0038*/ 	.byte	0x00, 0xf4, 0x21, 0x00


	//----- nvinfo : EIATTR_KPARAM_INFO
	.align		4
.L_14:
        /*003c*/ 	.byte	0x04, 0x17
        /*003e*/ 	.short	(.L_16 - .L_15)
.L_15:
        /*0040*/ 	.word	0x00000000
        /*0044*/ 	.short	0x0017
        /*0046*/ 	.short	0x0070
        /*0048*/ 	.byte	0x00, 0xf0, 0x11, 0x00


	//----- nvinfo : EIATTR_KPARAM_INFO
	.align		4
.L_16:
        /*004c*/ 	.byte	0x04, 0x17
        /*004e*/ 	.short	(.L_18 - .L_17)
.L_17:
        /*0050*/ 	.word	0x00000000
        /*0054*/ 	.short	0x0016
        /*0056*/ 	.short	0x006c
        /*0058*/ 	.byte	0x00, 0xf0, 0x11, 0x00


	//----- nvinfo : EIATTR_KPARAM_INFO
	.align		4
.L_18:
        /*005c*/ 	.byte	0x04, 0x17
        /*005e*/ 	.short	(.L_20 - .L_19)
.L_19:
        /*0060*/ 	.word	0x00000000
        /*0064*/ 	.short	0x0015
        /*0066*/ 	.short	0x0068
        /*0068*/ 	.byte	0x00, 0xf0, 0x11, 0x00


	//----- nvinfo : EIATTR_KPARAM_INFO
	.align		4
.L_20:
        /*006c*/ 	.byte	0x04, 0x17
        /*006e*/ 	.short	(.L_22 - .L_21)
.L_21:
        /*0070*/ 	.word	0x00000000
        /*0074*/ 	.short	0x0014
        /*0076*/ 	.short	0x0064
        /*0078*/ 	.byte	0x00, 0xf0, 0x11, 0x00


	//----- nvinfo : EIATTR_KPARAM_INFO
	.align		4
.L_22:
        /*007c*/ 	.byte	0x04, 0x17
        /*007e*/ 	.short	(.L_24 - .L_23)
.L_23:
        /*0080*/ 	.word	0x00000000
        /*0084*/ 	.short	0x0013
        /*0086*/ 	.short	0x0060
        /*0088*/ 	.byte	0x00, 0xf0, 0x11, 0x00


	//----- nvinfo : EIATTR_KPARAM_INFO
	.align		4
.L_24:
        /*008c*/ 	.byte	0x04, 0x17
        /*008e*/ 	.short	(.L_26 - .L_25)
.L_25:
        /*0090*/ 	.word	0x00000000
        /*0094*/ 	.short	0x0012
        /*0096*/ 	.short	0x005c
        /*0098*/ 	.byte	0x00, 0xf0, 0x11, 0x00


	//----- nvinfo : EIATTR_KPARAM_INFO
	.align		4
.L_26:
        /*009c*/ 	.byte	0x04, 0x17
        /*009e*/ 	.short	(.L_28 - .L_27)
.L_27:
        /*00a0*/ 	.word	0x00000000
        /*00a4*/ 	.short	0x0011
        /*00a6*/ 	.short	0x0058
        /*00a8*/ 	.byte	0x00, 0xf0, 0x11, 0x00


	//----- nvinfo : EIATTR_KPARAM_INFO
	.align		4
.L_28:
        /*00ac*/ 	.byte	0x04, 0x17
        /*00ae*/ 	.short	(.L_30 - .L_29)
.L_29:
        /*00b0*/ 	.word	0x00000000
        /*00b4*/ 	.short	0x0010
        /*00b6*/ 	.short	0x0054
        /*00b8*/ 	.byte	0x00, 0xf0, 0x11, 0x00


	//----- nvinfo : EIATTR_KPARAM_INFO
	.align		4
.L_30:
        /*00bc*/ 	.byte	0x04, 0x17
        /*00be*/ 	.short	(.L_32 - .L_31)
.L_31:
        /*00c0*/ 	.word	0x00000000
        /*00c4*/ 	.short	0x000f
        /*00c6*/ 	.short	0x0050
        /*00c8*/ 	.byte	0x00, 0xf0, 0x11, 0x00


	//----- nvinfo : EIATTR_KPARAM_INFO
	.align		4
.L_32:
        /*00cc*/ 	.byte	0x04, 0x17
        /*00ce*/ 	.short	(.L_34 - .L_33)
.L_33:
        /*00d0*/ 	.word	0x00000000
        /*00d4*/ 	.short	0x000e
        /*00d6*/ 	.short	0x004c
        /*00d8*/ 	.byte	0x00, 0xf0, 0x11, 0x00


	//----- nvinfo : EIATTR_KPARAM_INFO
	.align		4
.L_34:
        /*00dc*/ 	.byte	0x04, 0x17
        /*00de*/ 	.short	(.L_36 - .L_35)
.L_35:
        /*00e0*/ 	.word	0x00000000
        /*00e4*/ 	.short	0x000d
        /*00e6*/ 	.short	0x0048
        /*00e8*/ 	.byte	0x00, 0xf0, 0x11, 0x00


	//----- nvinfo : EIATTR_KPARAM_INFO
	.align		4
.L_36:
        /*00ec*/ 	.byte	0x04, 0x17
        /*00ee*/ 	.short	(.L_38 - .L_37)
.L_37:
        /*00f0*/ 	.word	0x00000000
        /*00f4*/ 	.short	0x000c
        /*00f6*/ 	.short	0x0044
        /*00f8*/ 	.byte	0x00, 0xf0, 0x11, 0x00


	//----- nvinfo : EIATTR_KPARAM_INFO
	.align		4
.L_38:
        /*00fc*/ 	.byte	0x04, 0x17
        /*00fe*/ 	.short	(.L_40 - .L_39)
.L_39:
        /*0100*/ 	.word	0x00000000
        /*0104*/ 	.short	0x000b
        /*0106*/ 	.short	0x0040
        /*0108*/ 	.byte	0x00, 0xf0, 0x11, 0x00


	//----- nvinfo : EIATTR_KPARAM_INFO
	.align		4
.L_40:
        /*010c*/ 	.byte	0x04, 0x17
        /*010e*/ 	.short	(.L_42 - .L_41)
.L_41:
        /*0110*/ 	.word	0x00000000
        /*0114*/ 	.short	0x000a
        /*0116*/ 	.short	0x003c
        /*0118*/ 	.byte	0x00, 0xf0, 0x11, 0x00


	//----- nvinfo : EIATTR_KPARAM_INFO
	.align		4
.L_42:
        /*011c*/ 	.byte	0x04, 0x17
        /*011e*/ 	.short	(.L_44 - .L_43)
.L_43:
        /*0120*/ 	.word	0x00000000
        /*0124*/ 	.short	0x0009
        /*0126*/ 	.short	0x0038
        /*0128*/ 	.byte	0x00, 0xf0, 0x11, 0x00


	//----- nvinfo : EIATTR_KPARAM_INFO
	.align		4
.L_44:
        /*012c*/ 	.byte	0x04, 0x17
        /*012e*/ 	.short	(.L_46 - .L_45)
.L_45:
        /*0130*/ 	.word	0x00000000
        /*0134*/ 	.short	0x0008
        /*0136*/ 	.short	0x0034
        /*0138*/ 	.byte	0x00, 0xf0, 0x11, 0x00


	//----- nvinfo : EIATTR_KPARAM_INFO
	.align		4
.L_46:
        /*013c*/ 	.byte	0x04, 0x17
        /*013e*/ 	.short	(.L_48 - .L_47)
.L_47:
        /*0140*/ 	.word	0x00000000
        /*0144*/ 	.short	0x0007
        /*0146*/ 	.short	0x0030
        /*0148*/ 	.byte	0x00, 0xf0, 0x11, 0x00


	//----- nvinfo : EIATTR_KPARAM_INFO
	.align		4
.L_48:
        /*014c*/ 	.byte	0x04, 0x17
        /*014e*/ 	.short	(.L_50 - .L_49)
.L_49:
        /*0150*/ 	.word	0x00000000
        /*0154*/ 	.short	0x0006
        /*0156*/ 	.short	0x002c
        /*0158*/ 	.byte	0x00, 0xf0, 0x11, 0x00


	//----- nvinfo : EIATTR_KPARAM_INFO
	.align		4
.L_50:
        /*015c*/ 	.byte	0x04, 0x17
        /*015e*/ 	.short	(.L_52 - .L_51)
.L_51:
        /*0160*/ 	.word	0x00000000
        /*0164*/ 	.short	0x0005
        /*0166*/ 	.short	0x0028
        /*0168*/ 	.byte	0x00, 0xf0, 0x11, 0x00


	//----- nvinfo : EIATTR_KPARAM_INFO
	.align		4
.L_52:
        /*016c*/ 	.byte	0x04, 0x17
        /*016e*/ 	.short	(.L_54 - .L_53)
.L_53:
        /*0170*/ 	.word	0x00000000
        /*0174*/ 	.short	0x0004
        /*0176*/ 	.short	0x0020
        /*0178*/ 	.byte	0x00, 0xf4, 0x21, 0x00


	//----- nvinfo : EIATTR_KPARAM_INFO
	.align		4
.L_54:
        /*017c*/ 	.byte	0x04, 0x17
        /*017e*/ 	.short	(.L_56 - .L_55)
.L_55:
        /*0180*/ 	.word	0x00000000
        /*0184*/ 	.short	0x0003
        /*0186*/ 	.short	0x0018
        /*0188*/ 	.byte	0x00, 0xf4, 0x21, 0x00


	//----- nvinfo : EIATTR_KPARAM_INFO
	.align		4
.L_56:
        /*018c*/ 	.byte	0x04, 0x17
        /*018e*/ 	.short	(.L_58 - .L_57)
.L_57:
        /*0190*/ 	.word	0x00000000
        /*0194*/ 	.short	0x0002
        /*0196*/ 	.short	0x0010
        /*0198*/ 	.byte	0x00, 0xf4, 0x21, 0x00


	//----- nvinfo : EIATTR_KPARAM_INFO
	.align		4
.L_58:
        /*019c*/ 	.byte	0x04, 0x17
        /*019e*/ 	.short	(.L_60 - .L_59)
.L_59:
        /*01a0*/ 	.word	0x00000000
        /*01a4*/ 	.short	0x0001
        /*01a6*/ 	.short	0x0008
        /*01a8*/ 	.byte	0x00, 0xf4, 0x21, 0x00


	//----- nvinfo : EIATTR_KPARAM_INFO
	.align		4
.L_60:
        /*01ac*/ 	.byte	0x04, 0x17
        /*01ae*/ 	.short	(.L_62 - .L_61)
.L_61:
        /*01b0*/ 	.word	0x00000000
        /*01b4*/ 	.short	0x0000
        /*01b6*/ 	.short	0x0000
        /*01b8*/ 	.byte	0x00, 0xf4, 0x21, 0x00


	//----- nvinfo : EIATTR_MAXREG_COUNT
	.align		4
.L_62:
        /*01bc*/ 	.byte	0x03, 0x1b
        /*01be*/ 	.short	0x00ff


	//----- nvinfo : EIATTR_NUM_BARRIERS
	.align		4
        /*01c0*/ 	.byte	0x02, 0x4c
        /*01c2*/ 	.byte	0x01
	.zero		1


	//----- nvinfo : EIATTR_MERCURY_ISA_VERSION
	.align		4
        /*01c4*/ 	.byte	0x03, 0x5f
        /*01c6*/ 	.short	0x0000


	//----- nvinfo : EIATTR_COOP_GROUP_MASK_REGIDS
	.align		4
        /*01c8*/ 	.byte	0x04, 0x29
        /*01ca*/ 	.short	(.L_64 - .L_63)


	//   ....[0]....
.L_63:
        /*01cc*/ 	.word	0xffffffff


	//   ....[1]....
        /*01d0*/ 	.word	0xffffffff


	//   ....[2]....
        /*01d4*/ 	.word	0xffffffff


	//   ....[3]....
        /*01d8*/ 	.word	0xffffffff


	//   ....[4]....
        /*01dc*/ 	.word	0xffffffff


	//   ....[5]....
        /*01e0*/ 	.word	0xffffffff


	//   ....[6]....
        /*01e4*/ 	.word	0xffffffff


	//   ....[7]....
        /*01e8*/ 	.word	0xffffffff


	//   ....[8]....
        /*01ec*/ 	.word	0xffffffff


	//   ....[9]....
        /*01f0*/ 	.word	0xffffffff


	//   ....[10]....
        /*01f4*/ 	.word	0xffffffff


	//   ....[11]....
        /*01f8*/ 	.word	0xffffffff


	//   ....[12]....
        /*01fc*/ 	.word	0xffffffff


	//   ....[13]....
        /*0200*/ 	.word	0xffffffff


	//   ....[14]....
        /*0204*/ 	.word	0xffffffff


	//   ....[15]....
        /*0208*/ 	.word	0xffffffff


	//   ....[16]....
        /*020c*/ 	.word	0xffffffff


	//   ....[17]....
        /*0210*/ 	.word	0xffffffff


	//   ....[18]....
        /*0214*/ 	.word	0xffffffff


	//   ....[19]....
        /*0218*/ 	.word	0xffffffff


	//----- nvinfo : EIATTR_COOP_GROUP_INSTR_OFFSETS
	.align		4
.L_64:
        /*021c*/ 	.byte	0x04, 0x28
        /*021e*/ 	.short	(.L_66 - .L_65)


	//   ....[0]....
.L_65:
        /*0220*/ 	.word	0x00002b70


	//   ....[1]....
        /*0224*/ 	.word	0x00002b80


	//   ....[2]....
        /*0228*/ 	.word	0x00002b90


	//   ....[3]....
        /*022c*/ 	.word	0x00002ba0


	//   ....[4]....
        /*0230*/ 	.word	0x00002be0


	//   ....[5]....
        /*0234*/ 	.word	0x00002c00


	//   ....[6]....
        /*0238*/ 	.word	0x00002c10


	//   ....[7]....
        /*023c*/ 	.word	0x00002c20


	//   ....[8]....
        /*0240*/ 	.word	0x00002ce0


	//   ....[9]....
        /*0244*/ 	.word	0x00002d00


	//   ....[10]....
        /*0248*/ 	.word	0x00002f70


	//   ....[11]....
        /*024c*/ 	.word	0x00002f80


	//   ....[12]....
        /*0250*/ 	.word	0x00002fa0


	//   ....[13]....
        /*0254*/ 	.word	0x00002fb0


	//   ....[14]....
        /*0258*/ 	.word	0x00002fe0


	//   ....[15]....
        /*025c*/ 	.word	0x00003000


	//   ....[16]....
        /*0260*/ 	.word	0x00003020


	//   ....[17]....
        /*0264*/ 	.word	0x00003030


	//   ....[18]....
        /*0268*/ 	.word	0x000030f0


	//   ....[19]....
        /*026c*/ 	.word	0x00003110


	//----- nvinfo : EIATTR_EXIT_INSTR_OFFSETS
	.align		4
.L_66:
        /*0270*/ 	.byte	0x04, 0x1c
        /*0272*/ 	.short	(.L_68 - .L_67)


	//   ....[0]....
.L_67:
        /*0274*/ 	.word	0x00005b00


	//   ....[1]....
        /*0278*/ 	.word	0x00005ba0


	//----- nvinfo : EIATTR_REQNTID
	.align		4
.L_68:
        /*027c*/ 	.byte	0x04, 0x10
        /*027e*/ 	.short	(.L_70 - .L_69)
.L_69:
        /*0280*/ 	.word	0x00000080
        /*0284*/ 	.word	0x00000001
        /*0288*/ 	.word	0x00000001
.L_70:


//--------------------- .nv.callgraph             --------------------------
	.section	.nv.callgraph,"",@"SHT_CUDA_CALLGRAPH"
	.align	4
	.sectionentsize	8
	.align		4
        /*0000*/ 	.word	0x00000000
	.align		4
        /*0004*/ 	.word	0xffffffff
	.align		4
        /*0008*/ 	.word	0x00000000
	.align		4
        /*000c*/ 	.word	0xfffffffe
	.align		4
        /*0010*/ 	.word	0x00000000
	.align		4
        /*0014*/ 	.word	0xfffffffd
	.align		4
        /*0018*/ 	.word	0x00000000
	.align		4
        /*001c*/ 	.word	0xfffffffc


//--------------------- .nv.rel.action            --------------------------
	.section	.nv.rel.action,"",@"SHT_CUDA_RELOCINFO"
	.align	8
	.sectionentsize	8
        /*0000*/ 	.byte	0x73, 0x00, 0x00, 0x00, 0x00, 0x00, 0x00, 0x00, 0x00, 0x00, 0x00, 0x11, 0x25, 0x00, 0x05, 0x36


//--------------------- .nv.constant4             --------------------------
	.section	.nv.constant4,"a",@progbits
	.align	8
	.align		8
.nv.constant4:
        /*0000*/ 	.dword	_$_str


//--------------------- .nv.constant0.attn_fwd    --------------------------
	.section	.nv.constant0.attn_fwd,"a",@progbits
	.sectionflags	@""
	.align	4
.nv.constant0.attn_fwd:
	.zero		488


//--------------------- .text.attn_fwd            --------------------------
	.section	.text.attn_fwd,"ax",@progbits
	.sectioninfo	@"SHI_REGISTERS=255"
	.align	128
        .global         attn_fwd
        .type           attn_fwd,@function
        .size           attn_fwd,(.L_x_3 - attn_fwd)
        .other          attn_fwd,@"STO_CUDA_ENTRY STV_DEFAULT"
attn_fwd:
.text.attn_fwd:
[----:B------:R-:W-:Y:S02]  /*0000*/  IMAD.MOV.U32 R1, RZ, RZ, c[0x0][0x28] ;  /* 0x00000a00ff017624 */ /* 0x000fe400078e00ff */
[----:B------:R-:W0:Y:S01]  /*0010*/  S2R R0, SR_TID.X ;  /* 0x0000000000007919 */ /* 0x000e220000002100 */
[----:B------:R-:W-:Y:S01]  /*0020*/  MOV R52, c[0x0][0x198] ;  /* 0x0000660000347a02 */ /* 0x000fe20000000f00 */
[----:B------:R-:W-:Y:S02]  /*0030*/  ULDC.64 UR6, c[0x0][0x118] ;  /* 0x0000460000067ab9 */ /* 0x000fe40000000a00 */
[----:B------:R-:W1:Y:S04]  /*0040*/  S2R R38, SR_CTAID.X ;  /* 0x0000000000267919 */ /* 0x000e680000002500 */
[----:B------:R-:W2:Y:S01]  /*0050*/  S2R R2, SR_CTAID.Y ;  /* 0x0000000000027919 */ /* 0x000ea20000002600 */
[----:B0-----:R-:W-:-:S04]  /*0060*/  SHF.R.U32.HI R18, RZ, 0x5, R0 ;  /* 0x00000005ff127819 */ /* 0x001fc80000011600 */
[----:B------:R-:W-:Y:S01]  /*0070*/  SGXT.U32 R18, R18, 0x2 ;  /* 0x000000021212781a */ /* 0x000fe20000000000 */
[----:B-1----:R-:W-:Y:S02]  /*0080*/  IMAD.SHL.U32 R38, R38, 0x20, RZ ;  /* 0x0000002026267824 */ /* 0x002fe400078e00ff */
[----:B--2---:R-:W-:Y:S02]  /*0090*/  IMAD R4, R2, c[0x0][0x190], RZ ;  /* 0x0000640002047a24 */ /* 0x004fe400078e02ff */
[----:B------:R-:W-:Y:S01]  /*00a0*/  IMAD R9, R18, c[0x0][0x198], RZ ;  /* 0x0000660012097a24 */ /* 0x000fe200078e02ff */
[----:B------:R-:W-:Y:S01]  /*00b0*/  LOP3.LUT R3, R38, 0x1f, R0, 0xf8, !PT ;  /* 0x0000001f26037812 */ /* 0x000fe200078ef800 */
[C---:B------:R-:W-:Y:S02]  /*00c0*/  IMAD.SHL.U32 R5, R4.reuse, 0x2, RZ ;  /* 0x0000000204057824 */ /* 0x040fe400078e00ff */
[----:B------:R-:W-:Y:S01]  /*00d0*/  IMAD.HI R4, R4, 0x2, RZ ;  /* 0x0000000204047827 */ /* 0x000fe200078e02ff */
[----:B------:R-:W-:-:S03]  /*00e0*/  LEA R10, R52, R9, 0x2 ;  /* 0x00000009340a7211 */ /* 0x000fc600078e10ff */
[----:B------:R-:W-:Y:S02]  /*00f0*/  IMAD R6, R3, c[0x0][0x194], RZ ;  /* 0x0000650003067a24 */ /* 0x000fe400078e02ff */
[----:B------:R-:W-:Y:S02]  /*0100*/  IMAD R11, R52, 0x4, R10 ;  /* 0x00000004340b7824 */ /* 0x000fe400078e020a */
[C---:B------:R-:W-:Y:S02]  /*0110*/  IMAD.SHL.U32 R8, R6.reuse, 0x2, RZ ;  /* 0x0000000206087824 */ /* 0x040fe400078e00ff */
[----:B------:R-:W-:-:S03]  /*0120*/  IMAD.HI R7, R6, 0x2, RZ ;  /* 0x0000000206077827 */ /* 0x000fc600078e02ff */
[----:B------:R-:W-:Y:S01]  /*0130*/  IADD3 R48, P0, P1, R8, c[0x0][0x160], R5 ;  /* 0x0000580008307a10 */ /* 0x000fe2000791e005 */
[----:B------:R-:W-:-:S03]  /*0140*/  IMAD R12, R52, 0x4, R11 ;  /* 0x00000004340c7824 */ /* 0x000fc600078e020b */
[----:B------:R-:W-:Y:S02]  /*0150*/  IADD3.X R50, R7, c[0x0][0x164], R4, P0, P1 ;  /* 0x0000590007327a10 */ /* 0x000fe400007e2404 */
[C---:B------:R-:W-:Y:S02]  /*0160*/  LEA R13, R52.reuse, R12, 0x2 ;  /* 0x0000000c340d7211 */ /* 0x040fe400078e10ff */
[-C--:B------:R-:W-:Y:S02]  /*0170*/  LEA R4, P0, R9, R48.reuse, 0x1 ;  /* 0x0000003009047211 */ /* 0x080fe400078008ff */
[----:B------:R-:W-:Y:S01]  /*0180*/  LEA R8, P1, R11, R48, 0x1 ;  /* 0x000000300b087211 */ /* 0x000fe200078208ff */
[----:B------:R-:W-:Y:S01]  /*0190*/  IMAD R15, R52, 0x4, R13 ;  /* 0x00000004340f7824 */ /* 0x000fe200078e020d */
[----:B------:R-:W-:Y:S02]  /*01a0*/  LEA.HI.X.SX32 R5, R9, R50, 0x1, P0 ;  /* 0x0000003209057211 */ /* 0x000fe400000f0eff */
[----:B------:R-:W-:Y:S01]  /*01b0*/  LEA R6, P0, R10, R48, 0x1 ;  /* 0x000000300a067211 */ /* 0x000fe200078008ff */
[----:B------:R-:W-:Y:S01]  /*01c0*/  IMAD R16, R52, 0x4, R15 ;  /* 0x0000000434107824 */ /* 0x000fe200078e020f */
[-C--:B------:R-:W-:Y:S01]  /*01d0*/  LEA.HI.X.SX32 R9, R11, R50.reuse, 0x1, P1 ;  /* 0x000000320b097211 */ /* 0x080fe200008f0eff */
[----:B------:R0:W2:Y:S01]  /*01e0*/  LDG.E.U16 R25, [R4.64] ;  /* 0x0000000604197981 */ /* 0x0000a2000c1e1500 */
[----:B------:R-:W-:-:S02]  /*01f0*/  LEA.HI.X.SX32 R7, R10, R50, 0x1, P0 ;  /* 0x000000320a077211 */ /* 0x000fc400000f0eff */
[----:B------:R-:W-:Y:S01]  /*0200*/  LEA R10, P0, R12, R48, 0x1 ;  /* 0x000000300c0a7211 */ /* 0x000fe200078008ff */
[----:B------:R1:W3:Y:S01]  /*0210*/  LDG.E.U16 R27, [R8.64] ;  /* 0x00000006081b7981 */ /* 0x0002e2000c1e1500 */
[----:B------:R-:W-:Y:S02]  /*0220*/  LEA R17, R52, R16, 0x2 ;  /* 0x0000001034117211 */ /* 0x000fe400078e10ff */
[----:B------:R-:W-:Y:S01]  /*0230*/  LEA.HI.X.SX32 R11, R12, R50, 0x1, P0 ;  /* 0x000000320c0b7211 */ /* 0x000fe200000f0eff */
[----:B------:R4:W5:Y:S01]  /*0240*/  LDG.E.U16 R24, [R6.64] ;  /* 0x0000000606187981 */ /* 0x000962000c1e1500 */
[CC--:B------:R-:W-:Y:S02]  /*0250*/  LEA R12, P0, R13.reuse, R48.reuse, 0x1 ;  /* 0x000000300d0c7211 */ /* 0x0c0fe400078008ff */
[----:B------:R-:W-:Y:S01]  /*0260*/  LEA R14, P1, R16, R48, 0x1 ;  /* 0x00000030100e7211 */ /* 0x000fe200078208ff */
[----:B------:R1:W5:Y:S01]  /*0270*/  LDG.E.U16 R26, [R10.64] ;  /* 0x000000060a1a7981 */ /* 0x000362000c1e1500 */
[----:B------:R-:W-:-:S02]  /*0280*/  LEA.HI.X.SX32 R13, R13, R50, 0x1, P0 ;  /* 0x000000320d0d7211 */ /* 0x000fc400000f0eff */
[----:B0-----:R-:W-:Y:S01]  /*0290*/  LEA R4, P0, R15, R48, 0x1 ;  /* 0x000000300f047211 */ /* 0x001fe200078008ff */
[----:B----4-:R-:W-:-:S03]  /*02a0*/  IMAD R7, R52, 0x4, R17 ;  /* 0x0000000434077824 */ /* 0x010fc600078e0211 */
[----:B------:R-:W-:Y:S01]  /*02b0*/  LEA.HI.X.SX32 R5, R15, R50, 0x1, P0 ;  /* 0x000000320f057211 */ /* 0x000fe200000f0eff */
[----:B------:R0:W4:Y:S01]  /*02c0*/  LDG.E.U16 R29, [R12.64] ;  /* 0x000000060c1d7981 */ /* 0x000122000c1e1500 */
[----:B-1----:R-:W-:Y:S01]  /*02d0*/  IMAD R11, R52, 0x4, R7 ;  /* 0x00000004340b7824 */ /* 0x002fe200078e0207 */
[C---:B------:R-:W-:Y:S02]  /*02e0*/  LEA R8, P0, R17.reuse, R48, 0x1 ;  /* 0x0000003011087211 */ /* 0x040fe400078008ff */
[----:B------:R1:W5:Y:S01]  /*02f0*/  LDG.E.U16 R28, [R4.64] ;  /* 0x00000006041c7981 */ /* 0x000362000c1e1500 */
[-C--:B------:R-:W-:Y:S02]  /*0300*/  LEA.HI.X.SX32 R15, R16, R50.reuse, 0x1, P1 ;  /* 0x00000032100f7211 */ /* 0x080fe400008f0eff */
[C---:B------:R-:W-:Y:S02]  /*0310*/  LEA R16, R52.reuse, R11, 0x2 ;  /* 0x0000000b34107211 */ /* 0x040fe400078e10ff */
[----:B------:R-:W-:Y:S01]  /*0320*/  LEA.HI.X.SX32 R9, R17, R50, 0x1, P0 ;  /* 0x0000003211097211 */ /* 0x000fe200000f0eff */
[----:B------:R1:W5:Y:S01]  /*0330*/  LDG.E.U16 R31, [R14.64] ;  /* 0x000000060e1f7981 */ /* 0x000362000c1e1500 */
[CC--:B------:R-:W-:Y:S01]  /*0340*/  LEA R6, P0, R7.reuse, R48.reuse, 0x1 ;  /* 0x0000003007067211 */ /* 0x0c0fe200078008ff */
[----:B------:R-:W-:Y:S01]  /*0350*/  IMAD R17, R52, 0x4, R16 ;  /* 0x0000000434117824 */ /* 0x000fe200078e0210 */
[----:B0-----:R-:W-:Y:S01]  /*0360*/  LEA R12, P1, R16, R48, 0x1 ;  /* 0x00000030100c7211 */ /* 0x001fe200078208ff */
[----:B------:R0:W5:Y:S01]  /*0370*/  LDG.E.U16 R30, [R8.64] ;  /* 0x00000006081e7981 */ /* 0x000162000c1e1500 */
[----:B------:R-:W-:-:S02]  /*0380*/  LEA.HI.X.SX32 R7, R7, R50, 0x1, P0 ;  /* 0x0000003207077211 */ /* 0x000fc400000f0eff */
[----:B------:R-:W-:Y:S01]  /*0390*/  LEA R10, P0, R11, R48, 0x1 ;  /* 0x000000300b0a7211 */ /* 0x000fe200078008ff */
[----:B-1----:R-:W-:-:S03]  /*03a0*/  IMAD R14, R52, 0x4, R17 ;  /* 0x00000004340e7824 */ /* 0x002fc600078e0211 */
[----:B------:R-:W-:Y:S01]  /*03b0*/  LEA.HI.X.SX32 R11, R11, R50, 0x1, P0 ;  /* 0x000000320b0b7211 */ /* 0x000fe200000f0eff */
[----:B------:R1:W5:Y:S01]  /*03c0*/  LDG.E.U16 R33, [R6.64] ;  /* 0x0000000606217981 */ /* 0x000362000c1e1500 */
[C---:B------:R-:W-:Y:S02]  /*03d0*/  LEA R4, P0, R17.reuse, R48, 0x1 ;  /* 0x0000003011047211 */ /* 0x040fe400078008ff */
[----:B------:R-:W-:Y:S01]  /*03e0*/  LEA R15, R52, R14, 0x2 ;  /* 0x0000000e340f7211 */ /* 0x000fe200078e10ff */
[----:B------:R1:W5:Y:S01]  /*03f0*/  LDG.E.U16 R32, [R10.64] ;  /* 0x000000060a207981 */ /* 0x000362000c1e1500 */
[-C--:B------:R-:W-:Y:S02]  /*0400*/  LEA.HI.X.SX32 R5, R17, R50.reuse, 0x1, P0 ;  /* 0x0000003211057211 */ /* 0x080fe400000f0eff */
[----:B------:R-:W-:Y:S01]  /*0410*/  LEA.HI.X.SX32 R13, R16, R50, 0x1, P1 ;  /* 0x00000032100d7211 */ /* 0x000fe200008f0eff */
[----:B------:R-:W-:Y:S01]  /*0420*/  IMAD R16, R52, 0x4, R15 ;  /* 0x0000000434107824 */ /* 0x000fe200078e020f */
[C---:B0-----:R-:W-:Y:S01]  /*0430*/  LEA R8, P0, R14.reuse, R48, 0x1 ;  /* 0x000000300e087211 */ /* 0x041fe200078008ff */
[----:B------:R0:W5:Y:S03]  /*0440*/  LDG.E.U16 R34, [R4.64] ;  /* 0x0000000604227981 */ /* 0x000166000c1e1500 */
[----:B------:R-:W-:Y:S01]  /*0450*/  LEA.HI.X.SX32 R9, R14, R50, 0x1, P0 ;  /* 0x000000320e097211 */ /* 0x000fe200000f0eff */
[----:B------:R-:W-:Y:S01]  /*0460*/  IMAD R17, R52, 0x4, R16 ;  /* 0x0000000434117824 */ /* 0x000fe200078e0210 */
[-C--:B-1----:R-:W-:Y:S01]  /*0470*/  LEA R6, P0, R15, R48.reuse, 0x1 ;  /* 0x000000300f067211 */ /* 0x082fe200078008ff */
[----:B------:R1:W5:Y:S01]  /*0480*/  LDG.E.U16 R35, [R12.64] ;  /* 0x000000060c237981 */ /* 0x000362000c1e1500 */
[----:B------:R-:W-:-:S02]  /*0490*/  LEA R14, P1, R16, R48, 0x1 ;  /* 0x00000030100e7211 */ /* 0x000fc400078208ff */
[-C--:B------:R-:W-:Y:S01]  /*04a0*/  LEA.HI.X.SX32 R7, R15, R50.reuse, 0x1, P0 ;  /* 0x000000320f077211 */ /* 0x080fe200000f0eff */
[----:B------:R0:W5:Y:S01]  /*04b0*/  LDG.E.U16 R37, [R8.64] ;  /* 0x0000000608257981 */ /* 0x000162000c1e1500 */
[----:B------:R-:W-:Y:S02]  /*04c0*/  LEA.HI.X.SX32 R15, R16, R50, 0x1, P1 ;  /* 0x00000032100f7211 */ /* 0x000fe400008f0eff */
[----:B------:R-:W-:Y:S01]  /*04d0*/  LEA R16, R52, R17, 0x2 ;  /* 0x0000001134107211 */ /* 0x000fe200078e10ff */
[----:B------:R0:W5:Y:S01]  /*04e0*/  LDG.E.U16 R36, [R6.64] ;  /* 0x0000000606247981 */ /* 0x000162000c1e1500 */
[----:B------:R-:W-:-:S03]  /*04f0*/  LEA R10, P0, R17, R48, 0x1 ;  /* 0x00000030110a7211 */ /* 0x000fc600078008ff */
[----:B-1----:R-:W-:Y:S01]  /*0500*/  IMAD R12, R52, 0x4, R16 ;  /* 0x00000004340c7824 */ /* 0x002fe200078e0210 */
[----:B------:R-:W-:Y:S01]  /*0510*/  LEA.HI.X.SX32 R11, R17, R50, 0x1, P0 ;  /* 0x00000032110b7211 */ /* 0x000fe200000f0eff */
[----:B------:R1:W5:Y:S01]  /*0520*/  LDG.E.U16 R39, [R14.64] ;  /* 0x000000060e277981 */ /* 0x000362000c1e1500 */
[----:B0-----:R-:W-:Y:S01]  /*0530*/  LEA R4, P0, R16, R48, 0x1 ;  /* 0x0000003010047211 */ /* 0x001fe200078008ff */
[----:B------:R-:W-:Y:S02]  /*0540*/  IMAD R13, R52, 0x4, R12 ;  /* 0x00000004340d7824 */ /* 0x000fe400078e020c */
[----:B------:R0:W5:Y:S01]  /*0550*/  LDG.E.U16 R40, [R10.64] ;  /* 0x000000060a287981 */ /* 0x000162000c1e1500 */
[----:B------:R-:W-:Y:S02]  /*0560*/  LEA.HI.X.SX32 R5, R16, R50, 0x1, P0 ;  /* 0x0000003210057211 */ /* 0x000fe400000f0eff */
[----:B------:R-:W-:Y:S02]  /*0570*/  LEA R16, R52, R13, 0x2 ;  /* 0x0000000d34107211 */ /* 0x000fe400078e10ff */
[----:B------:R-:W-:Y:S01]  /*0580*/  LEA R8, P0, R12, R48, 0x1 ;  /* 0x000000300c087211 */ /* 0x000fe200078008ff */
[----:B------:R0:W5:Y:S02]  /*0590*/  LDG.E.U16 R41, [R4.64] ;  /* 0x0000000604297981 */ /* 0x000164000c1e1500 */
[----:B------:R-:W-:-:S04]  /*05a0*/  IMAD R17, R52, 0x4, R16 ;  /* 0x0000000434117824 */ /* 0x000fc800078e0210 */
[----:B------:R-:W-:Y:S01]  /*05b0*/  IMAD R19, R52, 0x4, R17 ;  /* 0x0000000434137824 */ /* 0x000fe200078e0211 */
[----:B------:R-:W-:-:S04]  /*05c0*/  LEA R6, P1, R13, R48, 0x1 ;  /* 0x000000300d067211 */ /* 0x000fc800078208ff */
[----:B-1----:R-:W-:Y:S02]  /*05d0*/  LEA R15, R52, R19, 0x2 ;  /* 0x00000013340f7211 */ /* 0x002fe400078e10ff */
[----:B------:R-:W-:Y:S02]  /*05e0*/  LEA.HI.X.SX32 R9, R12, R50, 0x1, P0 ;  /* 0x000000320c097211 */ /* 0x000fe400000f0eff */
[----:B------:R-:W-:Y:S01]  /*05f0*/  LEA R12, P0, R16, R48, 0x1 ;  /* 0x00000030100c7211 */ /* 0x000fe200078008ff */
[----:B------:R-:W-:Y:S01]  /*0600*/  IMAD R20, R52, 0x4, R15 ;  /* 0x0000000434147824 */ /* 0x000fe200078e020f */
[-C--:B------:R-:W-:Y:S01]  /*0610*/  LEA.HI.X.SX32 R7, R13, R50.reuse, 0x1, P1 ;  /* 0x000000320d077211 */ /* 0x080fe200008f0eff */
[----:B------:R1:W5:Y:S01]  /*0620*/  LDG.E.U16 R42, [R8.64] ;  /* 0x00000006082a7981 */ /* 0x000362000c1e1500 */
[----:B------:R-:W-:Y:S01]  /*0630*/  LEA.HI.X.SX32 R13, R16, R50, 0x1, P0 ;  /* 0x00000032100d7211 */ /* 0x000fe200000f0eff */
[C---:B------:R-:W-:Y:S01]  /*0640*/  IMAD R16, R52.reuse, 0x4, R20 ;  /* 0x0000000434107824 */ /* 0x040fe200078e0214 */
[C---:B0-----:R-:W-:Y:S01]  /*0650*/  LEA R10, P0, R17.reuse, R48, 0x1 ;  /* 0x00000030110a7211 */ /* 0x041fe200078008ff */
[----:B------:R0:W5:Y:S03]  /*0660*/  LDG.E.U16 R43, [R6.64] ;  /* 0x00000006062b7981 */ /* 0x000166000c1e1500 */
[----:B------:R-:W-:Y:S01]  /*0670*/  LEA R21, R52, R16, 0x2 ;  /* 0x0000001034157211 */ /* 0x000fe200078e10ff */
[----:B------:R0:W5:Y:S01]  /*0680*/  LDG.E.U16 R44, [R12.64] ;  /* 0x000000060c2c7981 */ /* 0x000162000c1e1500 */
[----:B------:R-:W-:-:S02]  /*0690*/  LEA.HI.X.SX32 R11, R17, R50, 0x1, P0 ;  /* 0x00000032110b7211 */ /* 0x000fc400000f0eff */
[-C--:B------:R-:W-:Y:S01]  /*06a0*/  LEA R4, P0, R19, R48.reuse, 0x1 ;  /* 0x0000003013047211 */ /* 0x080fe200078008ff */
[C---:B------:R-:W-:Y:S01]  /*06b0*/  IMAD R17, R52.reuse, 0x4, R21 ;  /* 0x0000000434117824 */ /* 0x040fe200078e0215 */
[----:B------:R-:W-:Y:S01]  /*06c0*/  LEA R14, P1, R15, R48, 0x1 ;  /* 0x000000300f0e7211 */ /* 0x000fe200078208ff */
[----:B------:R0:W5:Y:S01]  /*06d0*/  LDG.E.U16 R45, [R10.64] ;  /* 0x000000060a2d7981 */ /* 0x000162000c1e1500 */
[----:B------:R-:W-:Y:S01]  /*06e0*/  LEA.HI.X.SX32 R5, R19, R50, 0x1, P0 ;  /* 0x0000003213057211 */ /* 0x000fe200000f0eff */
[----:B------:R-:W-:Y:S01]  /*06f0*/  IMAD R19, R52, 0x4, R17 ;  /* 0x0000000434137824 */ /* 0x000fe200078e0211 */
[----:B-1----:R-:W-:Y:S02]  /*0700*/  LEA R8, P0, R16, R48, 0x1 ;  /* 0x0000003010087211 */ /* 0x002fe400078008ff */
[----:B------:R-:W-:Y:S01]  /*0710*/  LEA.HI.X.SX32 R15, R15, R50, 0x1, P1 ;  /* 0x000000320f0f7211 */ /* 0x000fe200008f0eff */
[----:B------:R1:W5:Y:S01]  /*0720*/  LDG.E.U16 R46, [R4.64] ;  /* 0x00000006042e7981 */ /* 0x000362000c1e1500 */
[----:B0-----:R-:W-:-:S02]  /*0730*/  LEA R7, R52, R19, 0x2 ;  /* 0x0000001334077211 */ /* 0x001fc400078e10ff */
[----:B------:R-:W-:Y:S01]  /*0740*/  LEA.HI.X.SX32 R9, R16, R50, 0x1, P0 ;  /* 0x0000003210097211 */ /* 0x000fe200000f0eff */
[----:B------:R0:W5:Y:S02]  /*0750*/  LDG.E.U16 R47, [R14.64] ;  /* 0x000000060e2f7981 */ /* 0x000164000c1e1500 */
[C---:B------:R-:W-:Y:S01]  /*0760*/  IMAD R22, R52.reuse, 0x4, R7 ;  /* 0x0000000434167824 */ /* 0x040fe200078e0207 */
[-C--:B------:R-:W-:Y:S01]  /*0770*/  LEA R12, P0, R17, R48.reuse, 0x1 ;  /* 0x00000030110c7211 */ /* 0x080fe200078008ff */
[----:B------:R0:W5:Y:S02]  /*0780*/  LDG.E.U16 R49, [R8.64] ;  /* 0x0000000608317981 */ /* 0x000164000c1e1500 */
[----:B------:R-:W-:Y:S01]  /*0790*/  IMAD R10, R52, 0x4, R22 ;  /* 0x00000004340a7824 */ /* 0x000fe200078e0216 */
[----:B------:R-:W-:-:S04]  /*07a0*/  LEA R16, P1, R7, R48, 0x1 ;  /* 0x0000003007107211 */ /* 0x000fc800078208ff */
[----:B-1----:R-:W-:Y:S02]  /*07b0*/  LEA R4, P2, R10, R48, 0x1 ;  /* 0x000000300a047211 */ /* 0x002fe400078408ff */
[-C--:B------:R-:W-:Y:S02]  /*07c0*/  LEA.HI.X.SX32 R13, R17, R50.reuse, 0x1, P0 ;  /* 0x00000032110d7211 */ /* 0x080fe400000f0eff */
[----:B------:R-:W-:Y:S02]  /*07d0*/  LEA.HI.X.SX32 R17, R7, R50, 0x1, P1 ;  /* 0x0000003207117211 */ /* 0x000fe400008f0eff */
[----:B------:R-:W-:Y:S01]  /*07e0*/  LEA R23, R52, R10, 0x2 ;  /* 0x0000000a34177211 */ /* 0x000fe200078e10ff */
[----:B------:R1:W5:Y:S01]  /*07f0*/  LDG.E.U16 R51, [R12.64] ;  /* 0x000000060c337981 */ /* 0x000362000c1e1500 */
[----:B------:R-:W-:Y:S02]  /*0800*/  LEA.HI.X.SX32 R5, R10, R50, 0x1, P2 ;  /* 0x000000320a057211 */ /* 0x000fe400010f0eff */
[-C--:B------:R-:W-:Y:S01]  /*0810*/  LEA R6, P0, R20, R48.reuse, 0x1 ;  /* 0x0000003014067211 */ /* 0x080fe200078008ff */
[----:B------:R0:W5:Y:S01]  /*0820*/  LDG.E.U16 R17, [R16.64] ;  /* 0x0000000610117981 */ /* 0x000162000c1e1500 */
[----:B------:R-:W-:-:S02]  /*0830*/  LEA R10, P1, R19, R48, 0x1 ;  /* 0x00000030130a7211 */ /* 0x000fc400078208ff */
[-C--:B------:R-:W-:Y:S01]  /*0840*/  LEA.HI.X.SX32 R7, R20, R50.reuse, 0x1, P0 ;  /* 0x0000003214077211 */ /* 0x080fe200000f0eff */
[----:B------:R1:W5:Y:S01]  /*0850*/  LDG.E.U16 R53, [R4.64] ;  /* 0x0000000604357981 */ /* 0x000362000c1e1500 */
[----:B------:R-:W-:-:S03]  /*0860*/  LEA.HI.X.SX32 R11, R19, R50, 0x1, P1 ;  /* 0x00000032130b7211 */ /* 0x000fc600008f0eff */
[----:B------:R1:W5:Y:S04]  /*0870*/  LDG.E.U16 R20, [R6.64] ;  /* 0x0000000606147981 */ /* 0x000368000c1e1500 */
[----:B------:R1:W5:Y:S01]  /*0880*/  LDG.E.U16 R10, [R10.64] ;  /* 0x000000060a0a7981 */ /* 0x000362000c1e1500 */
[-C--:B0-----:R-:W-:Y:S02]  /*0890*/  LEA R8, P0, R21, R48.reuse, 0x1 ;  /* 0x0000003015087211 */ /* 0x081fe400078008ff */
[----:B-1----:R-:W-:Y:S02]  /*08a0*/  LEA R12, P1, R23, R48, 0x1 ;  /* 0x00000030170c7211 */ /* 0x002fe400078208ff */
[----:B------:R-:W-:Y:S02]  /*08b0*/  LEA.HI.X.SX32 R9, R21, R50, 0x1, P0 ;  /* 0x0000003215097211 */ /* 0x000fe400000f0eff */
[----:B------:R-:W-:-:S02]  /*08c0*/  LEA R14, P0, R22, R48, 0x1 ;  /* 0x00000030160e7211 */ /* 0x000fc400078008ff */
[-C--:B------:R-:W-:Y:S01]  /*08d0*/  LEA.HI.X.SX32 R13, R23, R50.reuse, 0x1, P1 ;  /* 0x00000032170d7211 */ /* 0x080fe200008f0eff */
[----:B------:R0:W5:Y:S01]  /*08e0*/  LDG.E.U16 R8, [R8.64] ;  /* 0x0000000608087981 */ /* 0x000162000c1e1500 */
[----:B------:R-:W-:-:S03]  /*08f0*/  LEA.HI.X.SX32 R15, R22, R50, 0x1, P0 ;  /* 0x00000032160f7211 */ /* 0x000fc600000f0eff */
[----:B------:R1:W5:Y:S04]  /*0900*/  LDG.E.U16 R12, [R12.64] ;  /* 0x000000060c0c7981 */ /* 0x000368000c1e1500 */
[----:B------:R0:W5:Y:S01]  /*0910*/  LDG.E.U16 R14, [R14.64] ;  /* 0x000000060e0e7981 */ /* 0x000162000c1e1500 */
[----:B------:R-:W-:Y:S01]  /*0920*/  SHF.R.S32.HI R4, RZ, 0x6, R0 ;  /* 0x00000006ff047819 */ /* 0x000fe20000011400 */
[----:B------:R-:W-:-:S03]  /*0930*/  IMAD.SHL.U32 R57, R0, 0x2, RZ ;  /* 0x0000000200397824 */ /* 0x000fc600078e00ff */
[----:B------:R-:W-:-:S04]  /*0940*/  SGXT R4, R4, 0x1 ;  /* 0x000000010404781a */ /* 0x000fc80000000200 */
[----:B------:R-:W-:-:S04]  /*0950*/  LOP3.LUT R4, R4, 0x90, RZ, 0xc0, !PT ;  /* 0x0000009004047812 */ /* 0x000fc800078ec0ff */
[----:B------:R-:W-:-:S04]  /*0960*/  LOP3.LUT R4, R4, 0x7e, R57, 0x78, !PT ;  /* 0x0000007e04047812 */ /* 0x000fc800078e7839 */
[----:B------:R-:W-:Y:S02]  /*0970*/  LOP3.LUT R5, R4, 0x20, RZ, 0x3c, !PT ;  /* 0x0000002004057812 */ /* 0x000fe400078e3cff */
[C---:B------:R-:W-:Y:S01]  /*0980*/  LOP3.LUT R11, R0.reuse, 0x60, RZ, 0xc0, !PT ;  /* 0x00000060000b7812 */ /* 0x040fe200078ec0ff */
[----:B------:R-:W-:Y:S01]  /*0990*/  IMAD.MOV.U32 R6, RZ, RZ, 0x3f800000 ;  /* 0x3f800000ff067424 */ /* 0x000fe200078e00ff */
[----:B------:R-:W-:Y:S01]  /*09a0*/  MOV R183, 0xff800000 ;  /* 0xff80000000b77802 */ /* 0x000fe20000000f00 */
[----:B------:R-:W-:Y:S01]  /*09b0*/  IMAD.MOV.U32 R184, RZ, RZ, -0x800000 ;  /* 0xff800000ffb87424 */ /* 0x000fe200078e00ff */
[----:B------:R-:W-:Y:S01]  /*09c0*/  MOV R182, 0xff800000 ;  /* 0xff80000000b67802 */ /* 0x000fe20000000f00 */
[----:B------:R-:W-:Y:S01]  /*09d0*/  IMAD.MOV.U32 R137, RZ, RZ, -0x800000 ;  /* 0xff800000ff897424 */ /* 0x000fe200078e00ff */
[----:B------:R-:W-:Y:S01]  /*09e0*/  CS2R R76, SRZ ;  /* 0x00000000004c7805 */ /* 0x000fe2000001ff00 */
[----:B------:R-:W-:Y:S01]  /*09f0*/  IMAD.MOV.U32 R7, RZ, RZ, 0x3f800000 ;  /* 0x3f800000ff077424 */ /* 0x000fe200078e00ff */
[----:B------:R-:W-:Y:S01]  /*0a00*/  CS2R R78, SRZ ;  /* 0x00000000004e7805 */ /* 0x000fe2000001ff00 */
[----:B0-----:R-:W-:Y:S01]  /*0a10*/  IMAD.MOV.U32 R9, RZ, RZ, 0x3f800000 ;  /* 0x3f800000ff097424 */ /* 0x001fe200078e00ff */
[----:B------:R-:W-:Y:S01]  /*0a20*/  CS2R R80, SRZ ;  /* 0x0000000000507805 */ /* 0x000fe2000001ff00 */
        /* <DEDUP_REMOVED lines=10> */
[C---:B-1----:R-:W-:Y:S01]  /*0ad0*/  LOP3.LUT R13, R0.reuse, 0x1c, RZ, 0xc0, !PT ;  /* 0x0000001c000d7812 */ /* 0x042fe200078ec0ff */
[----:B------:R-:W-:-:S02]  /*0ae0*/  IMAD.SHL.U32 R15, R0, 0x40, RZ ;  /* 0x00000040000f7824 */ /* 0x000fc400078e00ff */
[----:B------:R-:W-:Y:S01]  /*0af0*/  IMAD R16, R18, c[0x0][0x1c8], RZ ;  /* 0x0000720012107a24 */ /* 0x000fe200078e02ff */
[----:B--2---:R-:W-:Y:S04]  /*0b00*/  STS.U16 [R4], R25 ;  /* 0x0000001904007388 */ /* 0x004fe80000000400 */
[----:B---3--:R-:W-:Y:S04]  /*0b10*/  STS.U16 [R4+0x200], R27 ;  /* 0x0002001b04007388 */ /* 0x008fe80000000400 */
[----:B----4-:R-:W-:Y:S04]  /*0b20*/  STS.U16 [R4+0x400], R29 ;  /* 0x0004001d04007388 */ /* 0x010fe80000000400 */
[----:B-----5:R-:W-:Y:S04]  /*0b30*/  STS.U16 [R4+0x600], R31 ;  /* 0x0006001f04007388 */ /* 0x020fe80000000400 */
[----:B------:R-:W-:Y:S04]  /*0b40*/  STS.U16 [R4+0x800], R33 ;  /* 0x0008002104007388 */ /* 0x000fe80000000400 */
        /* <DEDUP_REMOVED lines=23> */
[----:B------:R0:W-:Y:S02]  /*0cc0*/  STS.U16 [R5+0x1b00], R10 ;  /* 0x001b000a05007388 */ /* 0x0001e40000000400 */
[----:B0-----:R-:W-:-:S04]  /*0cd0*/  IADD3 R10, R38, 0x20, RZ ;  /* 0x00000020260a7810 */ /* 0x001fc80007ffe0ff */
[----:B------:R-:W-:Y:S01]  /*0ce0*/  ISETP.GE.AND P0, PT, R10, 0x1, PT ;  /* 0x000000010a00780c */ /* 0x000fe20003f06270 */
[----:B------:R0:W-:Y:S01]  /*0cf0*/  STS.U16 [R5+0x1900], R8 ;  /* 0x0019000805007388 */ /* 0x0001e20000000400 */
[----:B------:R-:W-:Y:S01]  /*0d00*/  CS2R R48, SRZ ;  /* 0x0000000000307805 */ /* 0x000fe2000001ff00 */
[----:B------:R-:W-:Y:S01]  /*0d10*/  CS2R R50, SRZ ;  /* 0x0000000000327805 */ /* 0x000fe2000001ff00 */
[----:B------:R-:W-:Y:S01]  /*0d20*/  CS2R R52, SRZ ;  /* 0x0000000000347805 */ /* 0x000fe2000001ff00 */
[----:B------:R1:W-:Y:S01]  /*0d30*/  STS.U16 [R5+0x1d00], R14 ;  /* 0x001d000e05007388 */ /* 0x0003e20000000400 */
[----:B------:R-:W-:-:S03]  /*0d40*/  SHF.L.U32 R17, R11, 0x4, RZ ;  /* 0x000000040b117819 */ /* 0x000fc600000006ff */
[----:B------:R2:W-:Y:S01]  /*0d50*/  STS.U16 [R5+0x1f00], R12 ;  /* 0x001f000c05007388 */ /* 0x0005e20000000400 */
[----:B0-----:R-:W-:Y:S01]  /*0d60*/  MOV R8, 0x3f800000 ;  /* 0x3f80000000087802 */ /* 0x001fe20000000f00 */
[C---:B-1----:R-:W-:Y:S01]  /*0d70*/  IMAD.SHL.U32 R14, R0.reuse, 0x8, RZ ;  /* 0x00000008000e7824 */ /* 0x042fe200078e00ff */
[----:B--2---:R-:W-:Y:S01]  /*0d80*/  LOP3.LUT R12, R0, 0x7f, RZ, 0xc0, !PT ;  /* 0x0000007f000c7812 */ /* 0x004fe200078ec0ff */
[----:B------:R-:W-:Y:S05]  /*0d90*/  @!P0 BRA `(.L_x_0) ;  /* 0x00002ff000008947 */ /* 0x000fea0003800000 */
[----:B------:R-:W-:Y:S01]  /*0da0*/  IMAD R30, R18, c[0x0][0x1b8], RZ ;  /* 0x00006e00121e7a24 */ /* 0x000fe200078e02ff */
[----:B------:R-:W-:Y:S01]  /*0db0*/  SHF.R.U32.HI R6, RZ, 0x1, R11 ;  /* 0x00000001ff067819 */ /* 0x000fe2000001160b */
[----:B------:R-:W-:Y:S01]  /*0dc0*/  IMAD.MOV.U32 R44, RZ, RZ, c[0x0][0x1b8] ;  /* 0x00006e00ff2c7624 */ /* 0x000fe200078e00ff */
[----:B------:R-:W-:Y:S01]  /*0dd0*/  LOP3.LUT R28, R0, 0x3, RZ, 0xc0, !PT ;  /* 0x00000003001c7812 */ /* 0x000fe200078ec0ff */
[----:B------:R-:W-:Y:S01]  /*0de0*/  IMAD R7, R2, c[0x0][0x1a0], RZ ;  /* 0x0000680002077a24 */ /* 0x000fe200078e02ff */
[----:B------:R-:W-:Y:S01]  /*0df0*/  LOP3.LUT R6, R6, 0x30, R57, 0x78, !PT ;  /* 0x0000003006067812 */ /* 0x000fe200078e7839 */
[----:B------:R-:W-:Y:S01]  /*0e00*/  IMAD R31, R44, 0x4, R30 ;  /* 0x000000042c1f7824 */ /* 0x000fe200078e021e */
[C---:B------:R-:W-:Y:S01]  /*0e10*/  LEA R19, R13.reuse, R28, 0x2 ;  /* 0x0000001c0d137211 */ /* 0x040fe200078e10ff */
[----:B------:R-:W-:Y:S01]  /*0e20*/  IMAD R9, R12, c[0x0][0x1a8], RZ ;  /* 0x00006a000c097a24 */ /* 0x000fe200078e02ff */
[----:B------:R-:W-:Y:S01]  /*0e30*/  SHF.R.U32.HI R23, RZ, 0x3, R12 ;  /* 0x00000003ff177819 */ /* 0x000fe2000001160c */
[C---:B------:R-:W-:Y:S01]  /*0e40*/  IMAD R32, R44.reuse, 0x4, R31 ;  /* 0x000000042c207824 */ /* 0x040fe200078e021f */
[----:B------:R-:W-:Y:S01]  /*0e50*/  LEA.HI R20, R13, 0x10, RZ, 0x1e ;  /* 0x000000100d147811 */ /* 0x000fe200078ff0ff */
[----:B------:R-:W-:Y:S01]  /*0e60*/  IMAD.U32 R18, R19, 0x4, R6 ;  /* 0x0000000413127824 */ /* 0x000fe200078e0006 */
[----:B------:R-:W-:Y:S01]  /*0e70*/  LEA.HI R19, R13, 0x8, RZ, 0x1e ;  /* 0x000000080d137811 */ /* 0x000fe200078ff0ff */
[----:B------:R-:W-:Y:S01]  /*0e80*/  IMAD.SHL.U32 R242, R7, 0x2, RZ ;  /* 0x0000000207f27824 */ /* 0x000fe200078e00ff */
[----:B------:R-:W-:Y:S01]  /*0e90*/  LEA R33, R44, R32, 0x2 ;  /* 0x000000202c217211 */ /* 0x000fe200078e10ff */
[C---:B------:R-:W-:Y:S01]  /*0ea0*/  IMAD.SHL.U32 R243, R9.reuse, 0x2, RZ ;  /* 0x0000000209f37824 */ /* 0x040fe200078e00ff */
[----:B------:R-:W-:Y:S01]  /*0eb0*/  LOP3.LUT R6, R0, 0x1f, RZ, 0xc0, !PT ;  /* 0x0000001f00067812 */ /* 0x000fe200078ec0ff */
[----:B------:R-:W-:Y:S01]  /*0ec0*/  IMAD.HI R26, R9, 0x2, RZ ;  /* 0x00000002091a7827 */ /* 0x000fe200078e02ff */
[----:B------:R-:W-:Y:S01]  /*0ed0*/  LOP3.LUT R25, R23, 0xc, RZ, 0xc0, !PT ;  /* 0x0000000c17197812 */ /* 0x000fe200078ec0ff */
[----:B------:R-:W-:Y:S01]  /*0ee0*/  CS2R R76, SRZ ;  /* 0x00000000004c7805 */ /* 0x000fe2000001ff00 */
[----:B------:R-:W-:Y:S01]  /*0ef0*/  SHF.L.U32 R36, R20, 0x4, RZ ;  /* 0x0000000414247819 */ /* 0x000fe200000006ff */
[----:B------:R-:W-:Y:S01]  /*0f00*/  IMAD R34, R44, 0x4, R33 ;  /* 0x000000042c227824 */ /* 0x000fe200078e0221 */
[----:B------:R-:W-:Y:S01]  /*0f10*/  IADD3 R242, P0, P1, R243, c[0x0][0x168], R242 ;  /* 0x00005a00f3f27a10 */ /* 0x000fe2000791e0f2 */
[----:B------:R-:W-:Y:S01]  /*0f20*/  IMAD.SHL.U32 R24, R19, 0x10, RZ ;  /* 0x0000001013187824 */ /* 0x000fe200078e00ff */
[C---:B------:R-:W-:Y:S01]  /*0f30*/  LEA.HI R21, R13.reuse, 0x18, RZ, 0x1e ;  /* 0x000000180d157811 */ /* 0x040fe200078ff0ff */
[----:B------:R-:W-:Y:S01]  /*0f40*/  IMAD R8, R2, c[0x0][0x1b0], RZ ;  /* 0x00006c0002087a24 */ /* 0x000fe200078e02ff */
[----:B------:R-:W-:Y:S01]  /*0f50*/  SHF.L.U32 R22, R13, 0x2, RZ ;  /* 0x000000020d167819 */ /* 0x000fe200000006ff */
[----:B------:R-:W-:Y:S01]  /*0f60*/  IMAD R9, R6, c[0x0][0x1b4], RZ ;  /* 0x00006d0006097a24 */ /* 0x000fe200078e02ff */
[----:B------:R-:W-:Y:S01]  /*0f70*/  LOP3.LUT P6, RZ, R0, 0x3, RZ, 0xc0, !PT ;  /* 0x0000000300ff7812 */ /* 0x000fe200078cc0ff */
[----:B------:R-:W-:Y:S01]  /*0f80*/  IMAD R35, R44, 0x4, R34 ;  /* 0x000000042c237824 */ /* 0x000fe200078e0222 */
[----:B------:R-:W-:Y:S01]  /*0f90*/  IADD3 R22, R22, R25, RZ ;  /* 0x0000001916167210 */ /* 0x000fe20007ffe0ff */
[----:B------:R-:W-:Y:S01]  /*0fa0*/  IMAD.HI R7, R7, 0x2, RZ ;  /* 0x0000000207077827 */ /* 0x000fe200078e02ff */
[----:B------:R-:W-:Y:S01]  /*0fb0*/  MOV R136, 0xff800000 ;  /* 0xff80000000887802 */ /* 0x000fe20000000f00 */
[----:B------:R-:W-:Y:S01]  /*0fc0*/  CS2R R78, SRZ ;  /* 0x00000000004e7805 */ /* 0x000fe2000001ff00 */
[----:B------:R-:W-:Y:S01]  /*0fd0*/  CS2R R80, SRZ ;  /* 0x0000000000507805 */ /* 0x000fe2000001ff00 */
[C---:B------:R-:W-:Y:S01]  /*0fe0*/  IMAD.IADD R23, R25.reuse, 0x1, R24 ;  /* 0x0000000119177824 */ /* 0x040fe200078e0218 */
[----:B------:R-:W-:Y:S01]  /*0ff0*/  IADD3 R24, R25, R36, RZ ;  /* 0x0000002419187210 */ /* 0x000fe20007ffe0ff */
[----:B------:R-:W-:Y:S01]  /*1000*/  IMAD.SHL.U32 R6, R8, 0x2, RZ ;  /* 0x0000000208067824 */ /* 0x000fe200078e00ff */
[----:B------:R-:W-:Y:S01]  /*1010*/  LEA R36, R44, R35, 0x2 ;  /* 0x000000232c247211 */ /* 0x000fe200078e10ff */
[----:B------:R-:W-:Y:S01]  /*1020*/  IMAD.SHL.U32 R27, R9, 0x2, RZ ;  /* 0x00000002091b7824 */ /* 0x000fe200078e00ff */
[----:B------:R-:W-:Y:S01]  /*1030*/  IADD3.X R243, R26, c[0x0][0x16c], R7, P0, P1 ;  /* 0x00005b001af37a10 */ /* 0x000fe200007e2407 */
[----:B------:R-:W-:Y:S01]  /*1040*/  IMAD.SHL.U32 R26, R28, 0x2, RZ ;  /* 0x000000021c1a7824 */ /* 0x000fe200078e00ff */
[----:B------:R-:W-:Y:S01]  /*1050*/  LOP3.LUT R28, R0, 0x7, RZ, 0xc0, !PT ;  /* 0x00000007001c7812 */ /* 0x000fe200078ec0ff */
[----:B------:R-:W-:Y:S01]  /*1060*/  IMAD.HI R8, R8, 0x2, RZ ;  /* 0x0000000208087827 */ /* 0x000fe200078e02ff */
[----:B------:R-:W-:Y:S01]  /*1070*/  IADD3 R108, P0, P1, R27, c[0x0][0x170], R6 ;  /* 0x00005c001b6c7a10 */ /* 0x000fe2000791e006 */
[----:B------:R-:W-:Y:S01]  /*1080*/  CS2R R82, SRZ ;  /* 0x0000000000527805 */ /* 0x000fe2000001ff00 */
[C---:B------:R-:W-:Y:S01]  /*1090*/  LEA.HI R26, R11.reuse, R26, RZ, 0x1e ;  /* 0x0000001a0b1a7211 */ /* 0x040fe200078ff0ff */
[----:B------:R-:W-:Y:S01]  /*10a0*/  IMAD R6, R44, 0x4, R36 ;  /* 0x000000042c067824 */ /* 0x000fe200078e0224 */
[-C--:B------:R-:W-:Y:S01]  /*10b0*/  LEA R170, P2, R32, R108.reuse, 0x1 ;  /* 0x0000006c20aa7211 */ /* 0x080fe200078408ff */
[----:B------:R-:W-:Y:S01]  /*10c0*/  IMAD R42, R11, 0x4, R28 ;  /* 0x000000040b2a7824 */ /* 0x000fe200078e021c */
[----:B------:R-:W-:Y:S01]  /*10d0*/  LEA R168, P3, R33, R108, 0x1 ;  /* 0x0000006c21a87211 */ /* 0x000fe200078608ff */
[----:B------:R-:W-:Y:S01]  /*10e0*/  IMAD.HI R9, R9, 0x2, RZ ;  /* 0x0000000209097827 */ /* 0x000fe200078e02ff */
[----:B------:R-:W-:Y:S01]  /*10f0*/  LEA R7, R44, R6, 0x2 ;  /* 0x000000062c077211 */ /* 0x000fe200078e10ff */
[----:B------:R-:W-:Y:S01]  /*1100*/  CS2R R84, SRZ ;  /* 0x0000000000547805 */ /* 0x000fe2000001ff00 */
[----:B------:R-:W-:Y:S01]  /*1110*/  CS2R R86, SRZ ;  /* 0x0000000000567805 */ /* 0x000fe2000001ff00 */
[----:B------:R-:W-:Y:S01]  /*1120*/  IMAD.SHL.U32 R42, R42, 0x10, RZ ;  /* 0x000000102a2a7824 */ /* 0x000fe200078e00ff */
[----:B------:R-:W-:Y:S01]  /*1130*/  LEA R11, R44, R7, 0x2 ;  /* 0x000000072c0b7211 */ /* 0x000fe200078e10ff */
[----:B------:R-:W-:Y:S01]  /*1140*/  IMAD.SHL.U32 R40, R21, 0x10, RZ ;  /* 0x0000001015287824 */ /* 0x000fe200078e00ff */
[----:B------:R-:W-:Y:S01]  /*1150*/  CS2R R88, SRZ ;  /* 0x0000000000587805 */ /* 0x000fe2000001ff00 */
[----:B------:R-:W-:Y:S01]  /*1160*/  IMAD.SHL.U32 R29, R28, 0x40, RZ ;  /* 0x000000401c1d7824 */ /* 0x000fe200078e00ff */
[----:B------:R-:W-:Y:S01]  /*1170*/  LOP3.LUT R41, R42, 0x30, R57, 0x78, !PT ;  /* 0x000000302a297812 */ /* 0x000fe200078e7839 */
[----:B------:R-:W-:Y:S01]  /*1180*/  IMAD R37, R44, 0x4, R11 ;  /* 0x000000042c257824 */ /* 0x000fe200078e020b */
[----:B------:R-:W-:Y:S01]  /*1190*/  IADD3.X R42, R9, c[0x0][0x174], R8, P0, P1 ;  /* 0x00005d00092a7a10 */ /* 0x000fe200007e2408 */
[----:B------:R-:W-:Y:S01]  /*11a0*/  IMAD.IADD R25, R25, 0x1, R40 ;  /* 0x0000000119197824 */ /* 0x000fe200078e0228 */
[----:B------:R-:W-:Y:S01]  /*11b0*/  LEA R174, P0, R30, R108, 0x1 ;  /* 0x0000006c1eae7211 */ /* 0x000fe200078008ff */
[----:B------:R-:W-:Y:S01]  /*11c0*/  IMAD R28, R28, 0x100, R41 ;  /* 0x000001001c1c7824 */ /* 0x000fe200078e0229 */
[----:B------:R-:W-:Y:S01]  /*11d0*/  LEA R39, R44, R37, 0x2 ;  /* 0x000000252c277211 */ /* 0x000fe200078e10ff */
[----:B------:R-:W-:Y:S01]  /*11e0*/  IMAD.MOV.U32 R134, RZ, RZ, -0x800000 ;  /* 0xff800000ff867424 */ /* 0x000fe200078e00ff */
[----:B------:R-:W-:Y:S01]  /*11f0*/  LEA.HI.X.SX32 R175, R30, R42, 0x1, P0 ;  /* 0x0000002a1eaf7211 */ /* 0x000fe200000f0eff */
[----:B------:R-:W-:Y:S01]  /*1200*/  IMAD.MOV.U32 R135, RZ, RZ, -0x800000 ;  /* 0xff800000ff877424 */ /* 0x000fe200078e00ff */
[C---:B------:R-:W-:Y:S01]  /*1210*/  LEA R172, P1, R31.reuse, R108, 0x1 ;  /* 0x0000006c1fac7211 */ /* 0x040fe200078208ff */
[----:B------:R-:W-:Y:S01]  /*1220*/  IMAD R8, R44, 0x4, R39 ;  /* 0x000000042c087824 */ /* 0x000fe200078e0227 */
[-C--:B------:R-:W-:Y:S01]  /*1230*/  LEA.HI.X.SX32 R171, R32, R42.reuse, 0x1, P2 ;  /* 0x0000002a20ab7211 */ /* 0x080fe200010f0eff */
[----:B------:R-:W-:Y:S01]  /*1240*/  IMAD.MOV.U32 R47, RZ, RZ, -0x800000 ;  /* 0xff800000ff2f7424 */ /* 0x000fe200078e00ff */
[-C--:B------:R-:W-:Y:S01]  /*1250*/  LEA.HI.X.SX32 R173, R31, R42.reuse, 0x1, P1 ;  /* 0x0000002a1fad7211 */ /* 0x080fe200008f0eff */
[----:B------:R-:W-:Y:S01]  /*1260*/  IMAD R9, R44, 0x4, R8 ;  /* 0x000000042c097824 */ /* 0x000fe200078e0208 */
[----:B------:R-:W-:Y:S01]  /*1270*/  LEA.HI.X.SX32 R169, R33, R42, 0x1, P3 ;  /* 0x0000002a21a97211 */ /* 0x000fe200018f0eff */
[----:B------:R-:W-:Y:S01]  /*1280*/  CS2R R90, SRZ ;  /* 0x00000000005a7805 */ /* 0x000fe2000001ff00 */
[-C--:B------:R-:W-:Y:S01]  /*1290*/  LEA R166, P0, R34, R108.reuse, 0x1 ;  /* 0x0000006c22a67211 */ /* 0x080fe200078008ff */
[----:B------:R-:W-:Y:S01]  /*12a0*/  IMAD R30, R44, 0x4, R9 ;  /* 0x000000042c1e7824 */ /* 0x000fe200078e0209 */
[CC--:B------:R-:W-:Y:S01]  /*12b0*/  LEA R164, P1, R35.reuse, R108.reuse, 0x1 ;  /* 0x0000006c23a47211 */ /* 0x0c0fe200078208ff */
[----:B------:R-:W-:Y:S01]  /*12c0*/  CS2R R100, SRZ ;  /* 0x0000000000647805 */ /* 0x000fe2000001ff00 */
[----:B------:R-:W-:Y:S01]  /*12d0*/  LEA R162, P2, R36, R108, 0x1 ;  /* 0x0000006c24a27211 */ /* 0x000fe200078408ff */
[----:B------:R-:W-:Y:S01]  /*12e0*/  CS2R R102, SRZ ;  /* 0x0000000000667805 */ /* 0x000fe2000001ff00 */
[----:B------:R-:W-:Y:S01]  /*12f0*/  LEA R31, R44, R30, 0x2 ;  /* 0x0000001e2c1f7211 */ /* 0x000fe200078e10ff */
[----:B------:R-:W-:Y:S01]  /*1300*/  CS2R R104, SRZ ;  /* 0x0000000000687805 */ /* 0x000fe2000001ff00 */
[----:B------:R-:W-:Y:S01]  /*1310*/  LEA.HI.X.SX32 R167, R34, R42, 0x1, P0 ;  /* 0x0000002a22a77211 */ /* 0x000fe200000f0eff */
[----:B------:R-:W-:Y:S01]  /*1320*/  CS2R R106, SRZ ;  /* 0x00000000006a7805 */ /* 0x000fe2000001ff00 */
[----:B------:R-:W-:Y:S01]  /*1330*/  LEA R160, P0, R6, R108, 0x1 ;  /* 0x0000006c06a07211 */ /* 0x000fe200078008ff */
[----:B------:R-:W-:Y:S01]  /*1340*/  IMAD R32, R44, 0x4, R31 ;  /* 0x000000042c207824 */ /* 0x000fe200078e021f */
[-C--:B------:R-:W-:Y:S01]  /*1350*/  LEA.HI.X.SX32 R165, R35, R42.reuse, 0x1, P1 ;  /* 0x0000002a23a57211 */ /* 0x080fe200008f0eff */
[----:B------:R-:W-:Y:S01]  /*1360*/  IMAD.MOV.U32 R35, RZ, RZ, c[0x0][0x1a4] ;  /* 0x00006900ff237624 */ /* 0x000fe200078e00ff */
[----:B------:R-:W-:Y:S01]  /*1370*/  LEA.HI.X.SX32 R163, R36, R42, 0x1, P2 ;  /* 0x0000002a24a37211 */ /* 0x000fe200010f0eff */
[C---:B------:R-:W-:Y:S01]  /*1380*/  IMAD R33, R44.reuse, 0x4, R32 ;  /* 0x000000042c217824 */ /* 0x040fe200078e0220 */
[-C--:B------:R-:W-:Y:S01]  /*1390*/  LEA R158, P1, R7, R108.reuse, 0x1 ;  /* 0x0000006c079e7211 */ /* 0x080fe200078208ff */
[----:B------:R-:W-:Y:S01]  /*13a0*/  IMAD R205, R35, 0x26, RZ ;  /* 0x0000002623cd7824 */ /* 0x000fe200078e02ff */
[----:B------:R-:W-:Y:S01]  /*13b0*/  LEA R156, P2, R11, R108, 0x1 ;  /* 0x0000006c0b9c7211 */ /* 0x000fe200078408ff */
[C---:B------:R-:W-:Y:S01]  /*13c0*/  IMAD R207, R35.reuse, 0x24, RZ ;  /* 0x0000002423cf7824 */ /* 0x040fe200078e02ff */
[----:B------:R-:W-:Y:S01]  /*13d0*/  LEA R34, R44, R33, 0x2 ;  /* 0x000000212c227211 */ /* 0x000fe200078e10ff */
[C---:B------:R-:W-:Y:S01]  /*13e0*/  IMAD R181, R35.reuse, 0x13, RZ ;  /* 0x0000001323b57824 */ /* 0x040fe200078e02ff */
[-C--:B------:R-:W-:Y:S01]  /*13f0*/  LEA.HI.X.SX32 R161, R6, R42.reuse, 0x1, P0 ;  /* 0x0000002a06a17211 */ /* 0x080fe200000f0eff */
[----:B------:R-:W-:Y:S01]  /*1400*/  IMAD R197, R35, 0x2e, RZ ;  /* 0x0000002e23c57824 */ /* 0x000fe200078e02ff */
[-C--:B------:R-:W-:Y:S01]  /*1410*/  LEA.HI.X.SX32 R159, R7, R42.reuse, 0x1, P1 ;  /* 0x0000002a079f7211 */ /* 0x080fe200008f0eff */
[----:B------:R-:W-:Y:S01]  /*1420*/  IMAD R6, R44, 0x4, R34 ;  /* 0x000000042c067824 */ /* 0x000fe200078e0222 */
[----:B------:R-:W-:Y:S01]  /*1430*/  LEA.HI.X.SX32 R157, R11, R42, 0x1, P2 ;  /* 0x0000002a0b9d7211 */ /* 0x000fe200010f0eff */
[----:B------:R-:W-:Y:S01]  /*1440*/  IMAD R179, R35, 0x12, RZ ;  /* 0x0000001223b37824 */ /* 0x000fe200078e02ff */
[-C--:B------:R-:W-:Y:S01]  /*1450*/  LEA R150, P2, R8, R108.reuse, 0x1 ;  /* 0x0000006c08967211 */ /* 0x080fe200078408ff */
[----:B------:R-:W-:Y:S01]  /*1460*/  IMAD R7, R44, 0x4, R6 ;  /* 0x000000042c077824 */ /* 0x000fe200078e0206 */
[----:B------:R-:W-:Y:S01]  /*1470*/  LEA R154, P0, R37, R108, 0x1 ;  /* 0x0000006c259a7211 */ /* 0x000fe200078008ff */
[C---:B------:R-:W-:Y:S01]  /*1480*/  IMAD R183, R35.reuse, 0x14, RZ ;  /* 0x0000001423b77824 */ /* 0x040fe200078e02ff */
[-C--:B------:R-:W-:Y:S01]  /*1490*/  LEA.HI.X.SX32 R151, R8, R42.reuse, 0x1, P2 ;  /* 0x0000002a08977211 */ /* 0x080fe200010f0eff */
[C---:B------:R-:W-:Y:S01]  /*14a0*/  IMAD R201, R35.reuse, 0x2a, RZ ;  /* 0x0000002a23c97824 */ /* 0x040fe200078e02ff */
[C---:B------:R-:W-:Y:S01]  /*14b0*/  LEA R8, R44.reuse, R7, 0x2 ;  /* 0x000000072c087211 */ /* 0x040fe200078e10ff */
[----:B------:R-:W-:Y:S01]  /*14c0*/  IMAD R189, R35, 0x17, RZ ;  /* 0x0000001723bd7824 */ /* 0x000fe200078e02ff */
[----:B------:R-:W-:Y:S01]  /*14d0*/  LEA.HI.X.SX32 R155, R37, R42, 0x1, P0 ;  /* 0x0000002a259b7211 */ /* 0x000fe200000f0eff */
[----:B------:R-:W-:Y:S01]  /*14e0*/  IMAD R209, R35, 0x22, RZ ;  /* 0x0000002223d17824 */ /* 0x000fe200078e02ff */
[-C--:B------:R-:W-:Y:S01]  /*14f0*/  LEA R152, P1, R39, R108.reuse, 0x1 ;  /* 0x0000006c27987211 */ /* 0x080fe200078208ff */
[C---:B------:R-:W-:Y:S01]  /*1500*/  IMAD R11, R44.reuse, 0x4, R8 ;  /* 0x000000042c0b7824 */ /* 0x040fe200078e0208 */
[----:B------:R-:W-:Y:S01]  /*1510*/  LEA R148, P0, R9, R108, 0x1 ;  /* 0x0000006c09947211 */ /* 0x000fe200078008ff */
[----:B------:R-:W-:Y:S01]  /*1520*/  IMAD R191, R35, 0x18, RZ ;  /* 0x0000001823bf7824 */ /* 0x000fe200078e02ff */
[-C--:B------:R-:W-:Y:S01]  /*1530*/  LEA.HI.X.SX32 R153, R39, R42.reuse, 0x1, P1 ;  /* 0x0000002a27997211 */ /* 0x080fe200008f0eff */
[----:B------:R-:W-:Y:S01]  /*1540*/  IMAD R73, R35, 0x9, RZ ;  /* 0x0000000923497824 */ /* 0x000fe200078e02ff */
[----:B------:R-:W-:Y:S01]  /*1550*/  LEA.HI.X.SX32 R149, R9, R42, 0x1, P0 ;  /* 0x0000002a09957211 */ /* 0x000fe200000f0eff */
[----:B------:R-:W-:Y:S01]  /*1560*/  IMAD R9, R44, 0x4, R11 ;  /* 0x000000042c097824 */ /* 0x000fe200078e020b */
[CC--:B------:R-:W-:Y:S01]  /*1570*/  LEA R146, P1, R30.reuse, R108.reuse, 0x1 ;  /* 0x0000006c1e927211 */ /* 0x0c0fe200078208ff */
[----:B------:R-:W-:Y:S01]  /*1580*/  IMAD R75, R35, 0xa, RZ ;  /* 0x0000000a234b7824 */ /* 0x000fe200078e02ff */
[----:B------:R-:W-:Y:S01]  /*1590*/  LEA R144, P2, R31, R108, 0x1 ;  /* 0x0000006c1f907211 */ /* 0x000fe200078408ff */
[C---:B------:R-:W-:Y:S01]  /*15a0*/  IMAD R185, R35.reuse, 0x15, RZ ;  /* 0x0000001523b97824 */ /* 0x040fe200078e02ff */
[-C--:B------:R-:W-:Y:S01]  /*15b0*/  LEA.HI.X.SX32 R147, R30, R42.reuse, 0x1, P1 ;  /* 0x0000002a1e937211 */ /* 0x080fe200008f0eff */
[C---:B------:R-:W-:Y:S01]  /*15c0*/  IMAD R203, R35.reuse, 0x28, RZ ;  /* 0x0000002823cb7824 */ /* 0x040fe200078e02ff */
[----:B------:R-:W-:Y:S01]  /*15d0*/  LEA R30, R44, R9, 0x2 ;  /* 0x000000092c1e7211 */ /* 0x000fe200078e10ff */
[----:B------:R-:W-:Y:S01]  /*15e0*/  IMAD R187, R35, 0x16, RZ ;  /* 0x0000001623bb7824 */ /* 0x000fe200078e02ff */
[----:B------:R-:W-:Y:S01]  /*15f0*/  LEA.HI.X.SX32 R145, R31, R42, 0x1, P2 ;  /* 0x0000002a1f917211 */ /* 0x000fe200010f0eff */
[----:B------:R-:W-:Y:S01]  /*1600*/  IMAD R219, R35, 0x34, RZ ;  /* 0x0000003423db7824 */ /* 0x000fe200078e02ff */
[-C--:B------:R-:W-:Y:S01]  /*1610*/  LEA R142, P0, R32, R108.reuse, 0x1 ;  /* 0x0000006c208e7211 */ /* 0x080fe200078008ff */
[----:B------:R-:W-:Y:S01]  /*1620*/  IMAD R31, R44, 0x4, R30 ;  /* 0x000000042c1f7824 */ /* 0x000fe200078e021e */
[----:B------:R-:W-:Y:S01]  /*1630*/  LEA R140, P1, R33, R108, 0x1 ;  /* 0x0000006c218c7211 */ /* 0x000fe200078208ff */
[C---:B------:R-:W-:Y:S01]  /*1640*/  IMAD R177, R35.reuse, 0x11, RZ ;  /* 0x0000001123b17824 */ /* 0x040fe200078e02ff */
[----:B------:R-:W-:Y:S01]  /*1650*/  LEA.HI.X.SX32 R143, R32, R42, 0x1, P0 ;  /* 0x0000002a208f7211 */ /* 0x000fe200000f0eff */
[----:B------:R-:W-:Y:S01]  /*1660*/  IMAD R32, R44, 0x4, R31 ;  /* 0x000000042c207824 */ /* 0x000fe200078e021f */
[-C--:B------:R-:W-:Y:S01]  /*1670*/  LEA R132, P0, R6, R108.reuse, 0x1 ;  /* 0x0000006c06847211 */ /* 0x080fe200078008ff */
[C---:B------:R-:W-:Y:S01]  /*1680*/  IMAD R95, R35.reuse, 0xc, RZ ;  /* 0x0000000c235f7824 */ /* 0x040fe200078e02ff */
[----:B------:R-:W-:Y:S01]  /*1690*/  LEA R138, P2, R34, R108, 0x1 ;  /* 0x0000006c228a7211 */ /* 0x000fe200078408ff */
[----:B------:R-:W-:Y:S01]  /*16a0*/  IMAD R199, R35, 0x2c, RZ ;  /* 0x0000002c23c77824 */ /* 0x000fe200078e02ff */
[-C--:B------:R-:W-:Y:S01]  /*16b0*/  LEA.HI.X.SX32 R141, R33, R42.reuse, 0x1, P1 ;  /* 0x0000002a218d7211 */ /* 0x080fe200008f0eff */
[C---:B------:R-:W-:Y:S01]  /*16c0*/  IMAD R211, R35.reuse, 0x1a, RZ ;  /* 0x0000001a23d37824 */ /* 0x040fe200078e02ff */
[----:B------:R-:W-:Y:S01]  /*16d0*/  LEA.HI.X.SX32 R133, R6, R42, 0x1, P0 ;  /* 0x0000002a06857211 */ /* 0x000fe200000f0eff */
[----:B------:R-:W-:Y:S01]  /*16e0*/  IMAD R67, R35, 0x5, RZ ;  /* 0x0000000523437824 */ /* 0x000fe200078e02ff */
[----:B------:R-:W-:Y:S01]  /*16f0*/  LEA R130, P1, R7, R108, 0x1 ;  /* 0x0000006c07827211 */ /* 0x000fe200078208ff */
[C---:B------:R-:W-:Y:S01]  /*1700*/  IMAD R93, R35.reuse, 0xb, RZ ;  /* 0x0000000b235d7824 */ /* 0x040fe200078e02ff */
[----:B------:R-:W-:Y:S01]  /*1710*/  LEA R6, R44, R32, 0x2 ;  /* 0x000000202c067211 */ /* 0x000fe200078e10ff */
[C---:B------:R-:W-:Y:S01]  /*1720*/  IMAD R69, R35.reuse, 0x6, RZ ;  /* 0x0000000623457824 */ /* 0x040fe200078e02ff */
[----:B------:R-:W-:Y:S01]  /*1730*/  LEA.HI.X.SX32 R139, R34, R42, 0x1, P2 ;  /* 0x0000002a228b7211 */ /* 0x000fe200010f0eff */
[C---:B------:R-:W-:Y:S01]  /*1740*/  IMAD R215, R35.reuse, 0x30, RZ ;  /* 0x0000003023d77824 */ /* 0x040fe200078e02ff */
[----:B------:R-:W-:Y:S01]  /*1750*/  LEA R128, P2, R8, R108, 0x1 ;  /* 0x0000006c08807211 */ /* 0x000fe200078408ff */
[----:B------:R-:W-:Y:S01]  /*1760*/  IMAD R217, R35, 0x32, RZ ;  /* 0x0000003223d97824 */ /* 0x000fe200078e02ff */
[-C--:B------:R-:W-:Y:S01]  /*1770*/  LEA.HI.X.SX32 R131, R7, R42.reuse, 0x1, P1 ;  /* 0x0000002a07837211 */ /* 0x080fe200008f0eff */
[----:B------:R-:W-:Y:S01]  /*1780*/  IMAD R7, R44, 0x4, R6 ;  /* 0x000000042c077824 */ /* 0x000fe200078e0206 */
[----:B------:R-:W-:Y:S01]  /*1790*/  LEA.HI.X.SX32 R129, R8, R42, 0x1, P2 ;  /* 0x0000002a08817211 */ /* 0x000fe200010f0eff */
[----:B------:R-:W-:Y:S01]  /*17a0*/  IMAD R97, R35, 0xd, RZ ;  /* 0x0000000d23617824 */ /* 0x000fe200078e02ff */
[-C--:B------:R-:W-:Y:S01]  /*17b0*/  LEA R124, P1, R9, R108.reuse, 0x1 ;  /* 0x0000006c097c7211 */ /* 0x080fe200078208ff */
[----:B------:R-:W-:Y:S01]  /*17c0*/  IMAD R8, R44, 0x4, R7 ;  /* 0x000000042c087824 */ /* 0x000fe200078e0207 */
[CC--:B------:R-:W-:Y:S01]  /*17d0*/  LEA R122, P2, R30.reuse, R108.reuse, 0x1 ;  /* 0x0000006c1e7a7211 */ /* 0x0c0fe200078408ff */
[----:B------:R-:W-:Y:S01]  /*17e0*/  IMAD R99, R35, 0xe, RZ ;  /* 0x0000000e23637824 */ /* 0x000fe200078e02ff */
[----:B------:R-:W-:Y:S01]  /*17f0*/  LEA R126, P0, R11, R108, 0x1 ;  /* 0x0000006c0b7e7211 */ /* 0x000fe200078008ff */
[----:B------:R-:W-:Y:S01]  /*1800*/  IMAD R229, R35, 0x36, RZ ;  /* 0x0000003623e57824 */ /* 0x000fe200078e02ff */
[-C--:B------:R-:W-:Y:S01]  /*1810*/  LEA.HI.X.SX32 R125, R9, R42.reuse, 0x1, P1 ;  /* 0x0000002a097d7211 */ /* 0x080fe200008f0eff */
[C---:B------:R-:W-:Y:S01]  /*1820*/  IMAD R193, R35.reuse, 0x19, RZ ;  /* 0x0000001923c17824 */ /* 0x040fe200078e02ff */
[----:B------:R-:W-:Y:S01]  /*1830*/  LEA.HI.X.SX32 R123, R30, R42, 0x1, P2 ;  /* 0x0000002a1e7b7211 */ /* 0x000fe200010f0eff */
[C---:B------:R-:W-:Y:S01]  /*1840*/  IMAD R71, R35.reuse, 0x7, RZ ;  /* 0x0000000723477824 */ /* 0x040fe200078e02ff */
[----:B------:R-:W-:Y:S01]  /*1850*/  LEA R116, P2, R6, R108, 0x1 ;  /* 0x0000006c06747211 */ /* 0x000fe200078408ff */
[C---:B------:R-:W-:Y:S01]  /*1860*/  IMAD R227, R35.reuse, 0x1c, RZ ;  /* 0x0000001c23e37824 */ /* 0x040fe200078e02ff */
[----:B------:R-:W-:Y:S01]  /*1870*/  LEA R9, R44, R8, 0x2 ;  /* 0x000000082c097211 */ /* 0x000fe200078e10ff */
[----:B------:R-:W-:Y:S01]  /*1880*/  IMAD R241, R35, 0x38, RZ ;  /* 0x0000003823f17824 */ /* 0x000fe200078e02ff */
[----:B------:R-:W-:Y:S01]  /*1890*/  LEA.HI.X.SX32 R127, R11, R42, 0x1, P0 ;  /* 0x0000002a0b7f7211 */ /* 0x000fe200000f0eff */
[----:B------:R-:W-:Y:S01]  /*18a0*/  IMAD R245, R35, 0x3a, RZ ;  /* 0x0000003a23f57824 */ /* 0x000fe200078e02ff */
[-C--:B------:R-:W-:Y:S01]  /*18b0*/  LEA R120, P0, R31, R108.reuse, 0x1 ;  /* 0x0000006c1f787211 */ /* 0x080fe200078008ff */
[C---:B------:R-:W-:Y:S01]  /*18c0*/  IMAD R239, R35.reuse, 0x1e, RZ ;  /* 0x0000001e23ef7824 */ /* 0x040fe200078e02ff */
[----:B------:R-:W-:Y:S01]  /*18d0*/  LEA R118, P1, R32, R108, 0x1 ;  /* 0x0000006c20767211 */ /* 0x000fe200078208ff */
[----:B------:R-:W-:Y:S01]  /*18e0*/  IMAD R247, R35, 0x3c, RZ ;  /* 0x0000003c23f77824 */ /* 0x000fe200078e02ff */
[-C--:B------:R-:W-:Y:S01]  /*18f0*/  LEA.HI.X.SX32 R117, R6, R42.reuse, 0x1, P2 ;  /* 0x0000002a06757211 */ /* 0x080fe200010f0eff */
[----:B------:R-:W-:Y:S01]  /*1900*/  IMAD R6, R44, 0x4, R9 ;  /* 0x000000042c067824 */ /* 0x000fe200078e0209 */
[-C--:B------:R-:W-:Y:S01]  /*1910*/  LEA.HI.X.SX32 R121, R31, R42.reuse, 0x1, P0 ;  /* 0x0000002a1f797211 */ /* 0x080fe200000f0eff */
[C---:B------:R-:W-:Y:S01]  /*1920*/  IMAD R213, R35.reuse, 0x1b, RZ ;  /* 0x0000001b23d57824 */ /* 0x040fe200078e02ff */
[----:B------:R-:W-:Y:S01]  /*1930*/  LEA.HI.X.SX32 R119, R32, R42, 0x1, P1 ;  /* 0x0000002a20777211 */ /* 0x000fe200008f0eff */
[----:B------:R-:W-:Y:S01]  /*1940*/  IMAD R235, R35, 0x1d, RZ ;  /* 0x0000001d23eb7824 */ /* 0x000fe200078e02ff */
[-C--:B------:R-:W-:Y:S01]  /*1950*/  LEA R114, P0, R7, R108.reuse, 0x1 ;  /* 0x0000006c07727211 */ /* 0x080fe200078008ff */
[C---:B------:R-:W-:Y:S01]  /*1960*/  IMAD R137, R35.reuse, 0xf, RZ ;  /* 0x0000000f23897824 */ /* 0x040fe200078e02ff */
[-C--:B------:R-:W-:Y:S01]  /*1970*/  LEA R112, P1, R8, R108.reuse, 0x1 ;  /* 0x0000006c08707211 */ /* 0x080fe200078208ff */
[----:B------:R-:W-:Y:S01]  /*1980*/  IMAD R249, R35, 0x3e, RZ ;  /* 0x0000003e23f97824 */ /* 0x000fe200078e02ff */
[-C--:B------:R-:W-:Y:S01]  /*1990*/  LEA R110, P2, R9, R108.reuse, 0x1 ;  /* 0x0000006c096e7211 */ /* 0x080fe200078408ff */
[C---:B------:R-:W-:Y:S01]  /*19a0*/  IMAD.SHL.U32 R61, R35.reuse, 0x8, RZ ;  /* 0x00000008233d7824 */ /* 0x040fe200078e00ff */
[C---:B------:R-:W-:Y:S01]  /*19b0*/  LEA R108, P3, R6.reuse, R108, 0x1 ;  /* 0x0000006c066c7211 */ /* 0x040fe200078608ff */
[----:B------:R-:W-:Y:S01]  /*19c0*/  IMAD.SHL.U32 R63, R35, 0x10, RZ ;  /* 0x00000010233f7824 */ /* 0x000fe200078e00ff */
[----:B------:R-:W-:Y:S01]  /*19d0*/  IADD3 R206, P4, R207, R242, RZ ;  /* 0x000000f2cfce7210 */ /* 0x000fe20007f9e0ff */
[----:B------:R-:W-:Y:S01]  /*19e0*/  IMAD R65, R35, 0x1f, RZ ;  /* 0x0000001f23417824 */ /* 0x000fe200078e02ff */
[----:B------:R-:W-:Y:S01]  /*19f0*/  LEA.HI.X.SX32 R109, R6, R42, 0x1, P3 ;  /* 0x0000002a066d7211 */ /* 0x000fe200018f0eff */
[----:B------:R-:W-:Y:S01]  /*1a00*/  IMAD.IADD R36, R38, 0x1, R21 ;  /* 0x0000000126247824 */ /* 0x000fe200078e0215 */
[----:B------:R-:W-:Y:S01]  /*1a10*/  IADD3 R204, P3, R205, R242, RZ ;  /* 0x000000f2cdcc7210 */ /* 0x000fe20007f7e0ff */
[----:B------:R-:W-:Y:S01]  /*1a20*/  IMAD.MOV.U32 R6, RZ, RZ, 0x3f800000 ;  /* 0x3f800000ff067424 */ /* 0x000fe200078e00ff */
[----:B------:R-:W-:Y:S01]  /*1a30*/  LEA.HI.X.SX32 R115, R7, R42, 0x1, P0 ;  /* 0x0000002a07737211 */ /* 0x000fe200000f0eff */
[----:B------:R-:W-:Y:S01]  /*1a40*/  IMAD.MOV.U32 R11, RZ, RZ, RZ ;  /* 0x000000ffff0b7224 */ /* 0x000fe200078e00ff */
[-C--:B------:R-:W-:Y:S01]  /*1a50*/  LEA.HI.X.SX32 R205, R181, R243.reuse, 0x1, P3 ;  /* 0x000000f3b5cd7211 */ /* 0x080fe200018f0eff */
[----:B------:R-:W-:Y:S01]  /*1a60*/  IMAD.MOV.U32 R7, RZ, RZ, 0x3f800000 ;  /* 0x3f800000ff077424 */ /* 0x000fe200078e00ff */
[----:B------:R-:W-:Y:S01]  /*1a70*/  IADD3 R196, P3, R197, R242, RZ ;  /* 0x000000f2c5c47210 */ /* 0x000fe20007f7e0ff */
[----:B------:R-:W-:Y:S01]  /*1a80*/  CS2R R48, SRZ ;  /* 0x0000000000307805 */ /* 0x000fe2000001ff00 */
[----:B------:R-:W-:Y:S01]  /*1a90*/  LEA.HI.X.SX32 R113, R8, R42, 0x1, P1 ;  /* 0x0000002a08717211 */ /* 0x000fe200008f0eff */
[----:B------:R-:W-:Y:S01]  /*1aa0*/  IMAD.MOV.U32 R8, RZ, RZ, 0x3f800000 ;  /* 0x3f800000ff087424 */ /* 0x000fe200078e00ff */
[CC--:B------:R-:W-:Y:S01]  /*1ab0*/  LEA.HI.X.SX32 R207, R179.reuse, R243.reuse, 0x1, P4 ;  /* 0x000000f3b3cf7211 */ /* 0x0c0fe200020f0eff */
[----:B------:R-:W-:Y:S01]  /*1ac0*/  CS2R R50, SRZ ;  /* 0x0000000000327805 */ /* 0x000fe2000001ff00 */
[-C--:B------:R-:W-:Y:S01]  /*1ad0*/  IADD3 R224, P1, R179, R242.reuse, RZ ;  /* 0x000000f2b3e07210 */ /* 0x080fe20007f3e0ff */
[----:B------:R-:W-:Y:S01]  /*1ae0*/  CS2R R52, SRZ ;  /* 0x0000000000347805 */ /* 0x000fe2000001ff00 */
[-C--:B------:R-:W-:Y:S01]  /*1af0*/  IADD3 R200, P0, R201, R242.reuse, RZ ;  /* 0x000000f2c9c87210 */ /* 0x080fe20007f1e0ff */
[----:B------:R-:W-:Y:S01]  /*1b00*/  CS2R R54, SRZ ;  /* 0x0000000000367805 */ /* 0x000fe2000001ff00 */
[-C--:B------:R-:W-:Y:S01]  /*1b10*/  IADD3 R222, P4, R183, R242.reuse, RZ ;  /* 0x000000f2b7de7210 */ /* 0x080fe20007f9e0ff */
[----:B------:R-:W-:Y:S01]  /*1b20*/  UMOV UR4, URZ ;  /* 0x0000003f00047c82 */ /* 0x000fe20008000000 */
[----:B------:R-:W-:Y:S01]  /*1b30*/  LEA.HI.X.SX32 R197, R189, R243, 0x1, P3 ;  /* 0x000000f3bdc57211 */ /* 0x000fe200018f0eff */
[----:B------:R-:W-:Y:S01]  /*1b40*/  UMOV UR5, URZ ;  /* 0x0000003f00057c82 */ /* 0x000fe20008000000 */
[----:B------:R-:W-:-:S02]  /*1b50*/  IADD3 R208, P5, R209, R242, RZ ;  /* 0x000000f2d1d07210 */ /* 0x000fc40007fbe0ff */
[----:B------:R-:W-:Y:S02]  /*1b60*/  IADD3 R218, P3, R191, R242, RZ ;  /* 0x000000f2bfda7210 */ /* 0x000fe40007f7e0ff */
[----:B------:R-:W-:Y:S02]  /*1b70*/  LEA.HI.X.SX32 R111, R9, R42, 0x1, P2 ;  /* 0x0000002a096f7211 */ /* 0x000fe400010f0eff */
[----:B------:R-:W-:Y:S02]  /*1b80*/  LOP3.LUT R33, R15, 0x3c0, RZ, 0xc0, !PT ;  /* 0x000003c00f217812 */ /* 0x000fe400078ec0ff */
[-C--:B------:R-:W-:Y:S02]  /*1b90*/  LEA.HI.X.SX32 R225, R73, R243.reuse, 0x1, P1 ;  /* 0x000000f349e17211 */ /* 0x080fe400008f0eff */
[-C--:B------:R-:W-:Y:S02]  /*1ba0*/  LEA.HI.X.SX32 R223, R75, R243.reuse, 0x1, P4 ;  /* 0x000000f34bdf7211 */ /* 0x080fe400020f0eff */
[----:B------:R-:W-:-:S02]  /*1bb0*/  LEA.HI.X.SX32 R201, R185, R243, 0x1, P0 ;  /* 0x000000f3b9c97211 */ /* 0x000fc400000f0eff */
[-C--:B------:R-:W-:Y:S02]  /*1bc0*/  IADD3 R202, P2, R203, R242.reuse, RZ ;  /* 0x000000f2cbca7210 */ /* 0x080fe40007f5e0ff */
[-C--:B------:R-:W-:Y:S02]  /*1bd0*/  IADD3 R232, P1, R75, R242.reuse, RZ ;  /* 0x000000f24be87210 */ /* 0x080fe40007f3e0ff */
[-C--:B------:R-:W-:Y:S02]  /*1be0*/  IADD3 R220, P4, R187, R242.reuse, RZ ;  /* 0x000000f2bbdc7210 */ /* 0x080fe40007f9e0ff */
[----:B------:R-:W-:Y:S02]  /*1bf0*/  IADD3 R190, P0, R219, R242, RZ ;  /* 0x000000f2dbbe7210 */ /* 0x000fe40007f1e0ff */
[----:B------:R-:W-:Y:S02]  /*1c00*/  LOP3.LUT R40, R57, 0x30, R14, 0x48, !PT ;  /* 0x0000003039287812 */ /* 0x000fe400078e480e */
[----:B------:R-:W-:-:S02]  /*1c10*/  LEA.HI.X.SX32 R209, R177, R243, 0x1, P5 ;  /* 0x000000f3b1d17211 */ /* 0x000fc400028f0eff */
[-C--:B------:R-:W-:Y:S02]  /*1c20*/  LEA.HI.X.SX32 R219, R95, R243.reuse, 0x1, P3 ;  /* 0x000000f35fdb7211 */ /* 0x080fe400018f0eff */
[-C--:B------:R-:W-:Y:S02]  /*1c30*/  IADD3 R198, P5, R199, R242.reuse, RZ ;  /* 0x000000f2c7c67210 */ /* 0x080fe40007fbe0ff */
[----:B------:R-:W-:Y:S02]  /*1c40*/  IADD3 R216, P3, R211, R242, RZ ;  /* 0x000000f2d3d87210 */ /* 0x000fe40007f7e0ff */
[----:B------:R-:W-:Y:S01]  /*1c50*/  LOP3.LUT R195, R33, 0x30, R14, 0xf8, !PT ;  /* 0x0000003021c37812 */ /* 0x000fe200078ef80e */
[----:B------:R-:W-:Y:S01]  /*1c60*/  IMAD R33, R35, 0x3, RZ ;  /* 0x0000000323217824 */ /* 0x000fe200078e02ff */
[-C--:B------:R-:W-:Y:S02]  /*1c70*/  LEA.HI.X.SX32 R233, R67, R243.reuse, 0x1, P1 ;  /* 0x000000f343e97211 */ /* 0x080fe400008f0eff */
[----:B------:R-:W-:-:S02]  /*1c80*/  LEA.HI.X.SX32 R203, R183, R243, 0x1, P2 ;  /* 0x000000f3b7cb7211 */ /* 0x000fc400010f0eff */
[----:B------:R-:W-:Y:S02]  /*1c90*/  LEA.HI.X.SX32 R221, R93, R243, 0x1, P4 ;  /* 0x000000f35ddd7211 */ /* 0x000fe400020f0eff */
[----:B------:R-:W-:Y:S02]  /*1ca0*/  IADD3 R27, R29, R17, R40 ;  /* 0x000000111d1b7210 */ /* 0x000fe40007ffe028 */
[-C--:B------:R-:W-:Y:S02]  /*1cb0*/  IADD3 R194, P1, R215, R242.reuse, RZ ;  /* 0x000000f2d7c27210 */ /* 0x080fe40007f3e0ff */
[-C--:B------:R-:W-:Y:S02]  /*1cc0*/  IADD3 R192, P2, R217, R242.reuse, RZ ;  /* 0x000000f2d9c07210 */ /* 0x080fe40007f5e0ff */
[----:B------:R-:W-:Y:S02]  /*1cd0*/  IADD3 R236, P4, R69, R242, RZ ;  /* 0x000000f245ec7210 */ /* 0x000fe40007f9e0ff */
[----:B------:R-:W-:-:S02]  /*1ce0*/  LOP3.LUT R40, R29, 0x30, R14, 0xf8, !PT ;  /* 0x000000301d287812 */ /* 0x000fc400078ef80e */
[-C--:B------:R-:W-:Y:S02]  /*1cf0*/  LEA.HI.X.SX32 R199, R187, R243.reuse, 0x1, P5 ;  /* 0x000000f3bbc77211 */ /* 0x080fe400028f0eff */
[-C--:B------:R-:W-:Y:S02]  /*1d00*/  LEA.HI.X.SX32 R217, R97, R243.reuse, 0x1, P3 ;  /* 0x000000f361d97211 */ /* 0x080fe400018f0eff */
[-C--:B------:R-:W-:Y:S02]  /*1d10*/  IADD3 R230, P5, R95, R242.reuse, RZ ;  /* 0x000000f25fe67210 */ /* 0x080fe40007fbe0ff */
[----:B------:R-:W-:Y:S02]  /*1d20*/  IADD3 R228, P3, R99, R242, RZ ;  /* 0x000000f263e47210 */ /* 0x000fe40007f7e0ff */
[----:B------:R-:W-:Y:S02]  /*1d30*/  LOP3.LUT R46, R195, 0x10, R0, 0x78, !PT ;  /* 0x00000010c32e7812 */ /* 0x000fe400078e7800 */
[----:B------:R-:W-:-:S02]  /*1d40*/  LEA.HI.X.SX32 R237, R33, R243, 0x1, P4 ;  /* 0x000000f321ed7211 */ /* 0x000fc400020f0eff */
[-C--:B------:R-:W-:Y:S02]  /*1d50*/  LEA.HI.X.SX32 R195, R191, R243.reuse, 0x1, P1 ;  /* 0x000000f3bfc37211 */ /* 0x080fe400008f0eff */
[----:B------:R-:W-:Y:S01]  /*1d60*/  LOP3.LUT R40, R40, 0x10, R57, 0x78, !PT ;  /* 0x0000001028287812 */ /* 0x000fe200078e7839 */
[----:B------:R-:W-:Y:S01]  /*1d70*/  IMAD.SHL.U32 R57, R35, 0x2, RZ ;  /* 0x0000000223397824 */ /* 0x000fe200078e00ff */
[----:B------:R-:W-:Y:S02]  /*1d80*/  IADD3 R188, P4, R229, R242, RZ ;  /* 0x000000f2e5bc7210 */ /* 0x000fe40007f9e0ff */
[-C--:B------:R-:W-:Y:S02]  /*1d90*/  LEA.HI.X.SX32 R191, R211, R243.reuse, 0x1, P0 ;  /* 0x000000f3d3bf7211 */ /* 0x080fe400000f0eff */
[-C--:B------:R-:W-:Y:S02]  /*1da0*/  LEA.HI.X.SX32 R231, R69, R243.reuse, 0x1, P5 ;  /* 0x000000f345e77211 */ /* 0x080fe400028f0eff */
[----:B------:R-:W-:-:S02]  /*1db0*/  LEA.HI.X.SX32 R193, R193, R243, 0x1, P2 ;  /* 0x000000f3c1c17211 */ /* 0x000fc400010f0eff */
[-C--:B------:R-:W-:Y:S02]  /*1dc0*/  IADD3 R214, P0, R227, R242.reuse, RZ ;  /* 0x000000f2e3d67210 */ /* 0x080fe40007f1e0ff */
[----:B------:R-:W-:Y:S02]  /*1dd0*/  LEA.HI.X.SX32 R229, R71, R243, 0x1, P3 ;  /* 0x000000f347e57211 */ /* 0x000fe400018f0eff */
[-C--:B------:R-:W-:Y:S02]  /*1de0*/  IADD3 R186, P5, R241, R242.reuse, RZ ;  /* 0x000000f2f1ba7210 */ /* 0x080fe40007fbe0ff */
[-C--:B------:R-:W-:Y:S02]  /*1df0*/  IADD3 R180, P1, R245, R242.reuse, RZ ;  /* 0x000000f2f5b47210 */ /* 0x080fe40007f3e0ff */
[-C--:B------:R-:W-:Y:S02]  /*1e00*/  IADD3 R178, P2, R247, R242.reuse, RZ ;  /* 0x000000f2f7b27210 */ /* 0x080fe40007f5e0ff */
[----:B------:R-:W-:-:S02]  /*1e10*/  IADD3 R212, P3, R239, R242, RZ ;  /* 0x000000f2efd47210 */ /* 0x000fc40007f7e0ff */
[----:B------:R-:W-:Y:S02]  /*1e20*/  LOP3.LUT R29, R0, 0x10, RZ, 0xc0, !PT ;  /* 0x00000010001d7812 */ /* 0x000fe400078ec0ff */
[-C--:B------:R-:W-:Y:S02]  /*1e30*/  LEA.HI.X.SX32 R189, R213, R243.reuse, 0x1, P4 ;  /* 0x000000f3d5bd7211 */ /* 0x080fe400020f0eff */
[-C--:B------:R-:W-:Y:S02]  /*1e40*/  LEA.HI.X.SX32 R215, R99, R243.reuse, 0x1, P0 ;  /* 0x000000f363d77211 */ /* 0x080fe400000f0eff */
[----:B------:R-:W-:Y:S02]  /*1e50*/  IADD3 R240, P0, R57, R242, RZ ;  /* 0x000000f239f07210 */ /* 0x000fe40007f1e0ff */
[-C--:B------:R-:W-:Y:S02]  /*1e60*/  LEA.HI.X.SX32 R187, R227, R243.reuse, 0x1, P5 ;  /* 0x000000f3e3bb7211 */ /* 0x080fe400028f0eff */
[----:B------:R-:W-:-:S02]  /*1e70*/  LEA.HI.X.SX32 R181, R235, R243, 0x1, P1 ;  /* 0x000000f3ebb57211 */ /* 0x000fc400008f0eff */
[-C--:B------:R-:W-:Y:S02]  /*1e80*/  LEA.HI.X.SX32 R213, R137, R243.reuse, 0x1, P3 ;  /* 0x000000f389d57211 */ /* 0x080fe400018f0eff */
[----:B------:R-:W-:Y:S02]  /*1e90*/  LEA.HI.X.SX32 R179, R239, R243, 0x1, P2 ;  /* 0x000000f3efb37211 */ /* 0x000fe400010f0eff */
[----:B------:R-:W-:Y:S02]  /*1ea0*/  LEA R29, R29, R40, 0x5 ;  /* 0x000000281d1d7211 */ /* 0x000fe400078e28ff */
[----:B------:R-:W-:Y:S02]  /*1eb0*/  SHF.L.U32 R31, R12, 0x1, RZ ;  /* 0x000000010c1f7819 */ /* 0x000fe400000006ff */
[----:B------:R-:W-:Y:S02]  /*1ec0*/  SHF.L.U32 R59, R35, 0x2, RZ ;  /* 0x00000002233b7819 */ /* 0x000fe400000006ff */
[----:B------:R-:W-:-:S02]  /*1ed0*/  IADD3 R176, P4, R249, R242, RZ ;  /* 0x000000f2f9b07210 */ /* 0x000fc40007f9e0ff */
[CC--:B------:R-:W-:Y:S02]  /*1ee0*/  LEA R238, P5, R35.reuse, R242.reuse, 0x2 ;  /* 0x000000f223ee7211 */ /* 0x0c0fe400078a10ff */
[CC--:B------:R-:W-:Y:S02]  /*1ef0*/  LEA R234, P1, R35.reuse, R242.reuse, 0x3 ;  /* 0x000000f223ea7211 */ /* 0x0c0fe400078218ff */
[CC--:B------:R-:W-:Y:S02]  /*1f00*/  LEA R226, P3, R35.reuse, R242.reuse, 0x4 ;  /* 0x000000f223e27211 */ /* 0x0c0fe400078620ff */
[----:B------:R-:W-:Y:S02]  /*1f10*/  LEA R210, P2, R35, R242, 0x5 ;  /* 0x000000f223d27211 */ /* 0x000fe400078428ff */
[----:B------:R-:W-:Y:S02]  /*1f20*/  LEA.HI R30, R13, R38, RZ, 0x1e ;  /* 0x000000260d1e7211 */ /* 0x000fe400078ff0ff */
[C---:B------:R-:W-:Y:S01]  /*1f30*/  IADD3 R37, R38.reuse, R20, RZ ;  /* 0x0000001426257210 */ /* 0x040fe20007ffe0ff */
[----:B------:R-:W-:Y:S01]  /*1f40*/  IMAD.IADD R38, R38, 0x1, R19 ;  /* 0x0000000126267824 */ /* 0x000fe200078e0213 */
[----:B------:R-:W-:-:S02]  /*1f50*/  LEA.HI.X.SX32 R241, R35, R243, 0x1, P0 ;  /* 0x000000f323f17211 */ /* 0x000fc400000f0eff */
[----:B------:R-:W-:Y:S02]  /*1f60*/  MOV R32, RZ ;  /* 0x000000ff00207202 */ /* 0x000fe40000000f00 */
[----:B------:R-:W-:Y:S02]  /*1f70*/  MOV R9, 0x3f800000 ;  /* 0x3f80000000097802 */ /* 0x000fe40000000f00 */
[C---:B------:R-:W-:Y:S02]  /*1f80*/  LOP3.LUT R39, R31.reuse, 0x10, RZ, 0x3c, !PT ;  /* 0x000000101f277812 */ /* 0x040fe400078e3cff */
[C---:B------:R-:W-:Y:S02]  /*1f90*/  LOP3.LUT R40, R31.reuse, 0x20, RZ, 0x3c, !PT ;  /* 0x000000201f287812 */ /* 0x040fe400078e3cff */
[C---:B------:R-:W-:Y:S02]  /*1fa0*/  LOP3.LUT R41, R31.reuse, 0x30, RZ, 0x3c, !PT ;  /* 0x000000301f297812 */ /* 0x040fe400078e3cff */
[----:B------:R-:W-:-:S02]  /*1fb0*/  LOP3.LUT R42, R31, 0x40, RZ, 0x3c, !PT ;  /* 0x000000401f2a7812 */ /* 0x000fc400078e3cff */
[C---:B------:R-:W-:Y:S02]  /*1fc0*/  LOP3.LUT R43, R31.reuse, 0x50, RZ, 0x3c, !PT ;  /* 0x000000501f2b7812 */ /* 0x040fe400078e3cff */
[C---:B------:R-:W-:Y:S02]  /*1fd0*/  LOP3.LUT R44, R31.reuse, 0x60, RZ, 0x3c, !PT ;  /* 0x000000601f2c7812 */ /* 0x040fe400078e3cff */
[----:B------:R-:W-:Y:S02]  /*1fe0*/  LOP3.LUT R45, R31, 0x70, RZ, 0x3c, !PT ;  /* 0x000000701f2d7812 */ /* 0x000fe400078e3cff */
[----:B------:R-:W-:Y:S02]  /*1ff0*/  LOP3.LUT R33, R46, 0x20, RZ, 0x3c, !PT ;  /* 0x000000202e217812 */ /* 0x000fe400078e3cff */
[-C--:B------:R-:W-:Y:S02]  /*2000*/  LEA.HI.X.SX32 R239, R57, R243.reuse, 0x1, P5 ;  /* 0x000000f339ef7211 */ /* 0x080fe400028f0eff */
[----:B------:R-:W-:-:S02]  /*2010*/  LEA.HI.X.SX32 R235, R59, R243, 0x1, P1 ;  /* 0x000000f33beb7211 */ /* 0x000fc400008f0eff */
[-C--:B------:R-:W-:Y:S02]  /*2020*/  LEA.HI.X.SX32 R227, R61, R243.reuse, 0x1, P3 ;  /* 0x000000f33de37211 */ /* 0x080fe400018f0eff */
[-C--:B------:R-:W-:Y:S02]  /*2030*/  LEA.HI.X.SX32 R211, R63, R243.reuse, 0x1, P2 ;  /* 0x000000f33fd37211 */ /* 0x080fe400010f0eff */
[----:B------:R-:W-:Y:S02]  /*2040*/  LEA.HI.X.SX32 R177, R65, R243, 0x1, P4 ;  /* 0x000000f341b17211 */ /* 0x000fe400020f0eff */
[----:B------:R-:W-:Y:S02]  /*2050*/  LOP3.LUT R34, R29, 0x20, RZ, 0x3c, !PT ;  /* 0x000000201d227812 */ /* 0x000fe400078e3cff */
[----:B------:R-:W-:Y:S02]  /*2060*/  LOP3.LUT R35, R28, 0x40, RZ, 0x3c, !PT ;  /* 0x000000401c237812 */ /* 0x000fe400078e3cff */
.L_x_1:
[----:B------:R-:W-:-:S04]  /*2070*/  IMAD.WIDE R56, R32, 0x2, R234 ;  /* 0x0000000220387825 */ /* 0x000fc800078e02ea */
[C---:B------:R-:W-:Y:S01]  /*2080*/  IMAD.WIDE R72, R32.reuse, 0x2, R242 ;  /* 0x0000000220487825 */ /* 0x040fe200078e02f2 */
[----:B------:R0:W2:Y:S03]  /*2090*/  LDG.E.U16 R99, [R56.64] ;  /* 0x0000000638637981 */ /* 0x0000a6000c1e1500 */
[C---:B------:R-:W-:Y:S02]  /*20a0*/  IMAD.WIDE R62, R32.reuse, 0x2, R238 ;  /* 0x00000002203e7825 */ /* 0x040fe400078e02ee */
[----:B------:R1:W3:Y:S02]  /*20b0*/  LDG.E.U16 R72, [R72.64] ;  /* 0x0000000648487981 */ /* 0x0002e4000c1e1500 */
[C---:B------:R-:W-:Y:S02]  /*20c0*/  IMAD.WIDE R60, R32.reuse, 0x2, R224 ;  /* 0x00000002203c7825 */ /* 0x040fe400078e02e0 */
[----:B------:R4:W5:Y:S02]  /*20d0*/  LDG.E.U16 R137, [R62.64] ;  /* 0x000000063e897981 */ /* 0x000964000c1e1500 */
[----:B------:R-:W-:-:S02]  /*20e0*/  IMAD.WIDE R58, R32, 0x2, R222 ;  /* 0x00000002203a7825 */ /* 0x000fc400078e02de */
[----:B------:R4:W2:Y:S02]  /*20f0*/  LDG.E.U16 R94, [R60.64] ;  /* 0x000000063c5e7981 */ /* 0x0008a4000c1e1500 */
[C---:B------:R-:W-:Y:S02]  /*2100*/  IMAD.WIDE R96, R32.reuse, 0x2, R228 ;  /* 0x0000000220607825 */ /* 0x040fe400078e02e4 */
[----:B-1----:R1:W2:Y:S02]  /*2110*/  LDG.E.U16 R73, [R58.64] ;  /* 0x000000063a497981 */ /* 0x0022a4000c1e1500 */
[C---:B0-----:R-:W-:Y:S02]  /*2120*/  IMAD.WIDE R56, R32.reuse, 0x2, R216 ;  /* 0x0000000220387825 */ /* 0x041fe400078e02d8 */
[----:B------:R0:W2:Y:S02]  /*2130*/  LDG.E.U16 R96, [R96.64] ;  /* 0x0000000660607981 */ /* 0x0000a4000c1e1500 */
[----:B------:R-:W-:-:S02]  /*2140*/  IMAD.WIDE R68, R32, 0x2, R226 ;  /* 0x0000000220447825 */ /* 0x000fc400078e02e2 */
[----:B------:R0:W2:Y:S02]  /*2150*/  LDG.E.U16 R98, [R56.64] ;  /* 0x0000000638627981 */ /* 0x0000a4000c1e1500 */
[C---:B------:R-:W-:Y:S02]  /*2160*/  IMAD.WIDE R66, R32.reuse, 0x2, R218 ;  /* 0x0000000220427825 */ /* 0x040fe400078e02da */
[----:B------:R0:W2:Y:S02]  /*2170*/  LDG.E.U16 R92, [R68.64] ;  /* 0x00000006445c7981 */ /* 0x0000a4000c1e1500 */
[C---:B------:R-:W-:Y:S02]  /*2180*/  IMAD.WIDE R182, R32.reuse, 0x2, R232 ;  /* 0x0000000220b67825 */ /* 0x040fe400078e02e8 */
[----:B------:R0:W5:Y:S02]  /*2190*/  LDG.E.U16 R95, [R66.64] ;  /* 0x00000006425f7981 */ /* 0x000164000c1e1500 */
[----:B------:R-:W-:-:S02]  /*21a0*/  IMAD.WIDE R70, R32, 0x2, R230 ;  /* 0x0000000220467825 */ /* 0x000fc400078e02e6 */
[----:B------:R1:W5:Y:S02]  /*21b0*/  LDG.E.U16 R182, [R182.64] ;  /* 0x00000006b6b67981 */ /* 0x000364000c1e1500 */
[C---:B------:R-:W-:Y:S02]  /*21c0*/  IMAD.WIDE R64, R32.reuse, 0x2, R214 ;  /* 0x0000000220407825 */ /* 0x040fe400078e02d6 */
[----:B------:R1:W5:Y:S02]  /*21d0*/  LDG.E.U16 R93, [R70.64] ;  /* 0x00000006465d7981 */ /* 0x000364000c1e1500 */
[C---:B----4-:R-:W-:Y:S02]  /*21e0*/  IMAD.WIDE R62, R32.reuse, 0x2, R210 ;  /* 0x00000002203e7825 */ /* 0x050fe400078e02d2 */
[----:B0-----:R0:W4:Y:S02]  /*21f0*/  LDG.E.U16 R97, [R64.64] ;  /* 0x0000000640617981 */ /* 0x001124000c1e1500 */
[----:B------:R-:W-:-:S02]  /*2200*/  IMAD.WIDE R60, R32, 0x2, R206 ;  /* 0x00000002203c7825 */ /* 0x000fc400078e02ce */
[----:B------:R0:W4:Y:S02]  /*2210*/  LDG.E.U16 R74, [R62.64] ;  /* 0x000000063e4a7981 */ /* 0x000124000c1e1500 */
[C---:B------:R-:W-:Y:S02]  /*2220*/  IMAD.WIDE R248, R32.reuse, 0x2, R220 ;  /* 0x0000000220f87825 */ /* 0x040fe400078e02dc */
[----:B-1----:R1:W5:Y:S02]  /*2230*/  LDG.E.U16 R183, [R60.64] ;  /* 0x000000063cb77981 */ /* 0x002364000c1e1500 */
[C---:B------:R-:W-:Y:S02]  /*2240*/  IMAD.WIDE R244, R32.reuse, 0x2, R208 ;  /* 0x0000000220f47825 */ /* 0x040fe400078e02d0 */
[----:B------:R0:W5:Y:S02]  /*2250*/  LDG.E.U16 R248, [R248.64] ;  /* 0x00000006f8f87981 */ /* 0x000164000c1e1500 */
[----:B------:R-:W-:-:S02]  /*2260*/  IMAD.WIDE R58, R32, 0x2, R202 ;  /* 0x00000002203a7825 */ /* 0x000fc400078e02ca */
[----:B------:R0:W5:Y:S02]  /*2270*/  LDG.E.U16 R244, [R244.64] ;  /* 0x00000006f4f47981 */ /* 0x000164000c1e1500 */
[C---:B------:R-:W-:Y:S02]  /*2280*/  IMAD.WIDE R184, R32.reuse, 0x2, R240 ;  /* 0x0000000220b87825 */ /* 0x040fe400078e02f0 */
[----:B------:R0:W5:Y:S02]  /*2290*/  LDG.E.U16 R75, [R58.64] ;  /* 0x000000063a4b7981 */ /* 0x000164000c1e1500 */
[C---:B------:R-:W-:Y:S02]  /*22a0*/  IMAD.WIDE R56, R32.reuse, 0x2, R200 ;  /* 0x0000000220387825 */ /* 0x040fe400078e02c8 */
[----:B------:R1:W5:Y:S02]  /*22b0*/  LDG.E.U16 R184, [R184.64] ;  /* 0x00000006b8b87981 */ /* 0x000364000c1e1500 */
[----:B------:R-:W-:-:S02]  /*22c0*/  IMAD.WIDE R68, R32, 0x2, R194 ;  /* 0x0000000220447825 */ /* 0x000fc400078e02c2 */
[----:B------:R1:W5:Y:S02]  /*22d0*/  LDG.E.U16 R252, [R56.64] ;  /* 0x0000000638fc7981 */ /* 0x000364000c1e1500 */
[C---:B------:R-:W-:Y:S02]  /*22e0*/  IMAD.WIDE R66, R32.reuse, 0x2, R192 ;  /* 0x0000000220427825 */ /* 0x040fe400078e02c0 */
[----:B0-----:R0:W5:Y:S02]  /*22f0*/  LDG.E.U16 R249, [R68.64] ;  /* 0x0000000644f97981 */ /* 0x001164000c1e1500 */
[C---:B------:R-:W-:Y:S02]  /*2300*/  IMAD.WIDE R70, R32.reuse, 0x2, R198 ;  /* 0x0000000220467825 */ /* 0x040fe400078e02c6 */
[----:B------:R0:W5:Y:S02]  /*2310*/  LDG.E.U16 R245, [R66.64] ;  /* 0x0000000642f57981 */ /* 0x000164000c1e1500 */
[----:B------:R-:W-:-:S02]  /*2320*/  IMAD.WIDE R64, R32, 0x2, R190 ;  /* 0x0000000220407825 */ /* 0x000fc400078e02be */
[----:B-1----:R1:W5:Y:S02]  /*2330*/  LDG.E.U16 R185, [R70.64] ;  /* 0x0000000646b97981 */ /* 0x002364000c1e1500 */
[C---:B------:R-:W-:Y:S02]  /*2340*/  IMAD.WIDE R250, R32.reuse, 0x2, R236 ;  /* 0x0000000220fa7825 */ /* 0x040fe400078e02ec */
[----:B------:R-:W5:Y:S02]  /*2350*/  LDG.E.U16 R65, [R64.64] ;  /* 0x0000000640417981 */ /* 0x000f64000c1e1500 */
[C---:B------:R-:W-:Y:S02]  /*2360*/  IMAD.WIDE R246, R32.reuse, 0x2, R204 ;  /* 0x0000000220f67825 */ /* 0x040fe400078e02cc */
[----:B------:R0:W5:Y:S02]  /*2370*/  LDG.E.U16 R250, [R250.64] ;  /* 0x00000006fafa7981 */ /* 0x000164000c1e1500 */
[----:B------:R-:W-:-:S02]  /*2380*/  IMAD.WIDE R62, R32, 0x2, R188 ;  /* 0x00000002203e7825 */ /* 0x000fc400078e02bc */
[----:B------:R0:W5:Y:S02]  /*2390*/  LDG.E.U16 R246, [R246.64] ;  /* 0x00000006f6f67981 */ /* 0x000164000c1e1500 */
[C---:B------:R-:W-:Y:S02]  /*23a0*/  IMAD.WIDE R60, R32.reuse, 0x2, R186 ;  /* 0x00000002203c7825 */ /* 0x040fe400078e02ba */
[----:B------:R-:W5:Y:S02]  /*23b0*/  LDG.E.U16 R62, [R62.64] ;  /* 0x000000063e3e7981 */ /* 0x000f64000c1e1500 */
[C---:B------:R-:W-:Y:S02]  /*23c0*/  IMAD.WIDE R58, R32.reuse, 0x2, R180 ;  /* 0x00000002203a7825 */ /* 0x040fe400078e02b4 */
[----:B------:R-:W5:Y:S02]  /*23d0*/  LDG.E.U16 R61, [R60.64] ;  /* 0x000000063c3d7981 */ /* 0x000f64000c1e1500 */
[----:B------:R-:W-:-:S02]  /*23e0*/  IMAD.WIDE R56, R32, 0x2, R178 ;  /* 0x0000000220387825 */ /* 0x000fc400078e02b2 */
[----:B------:R-:W5:Y:S02]  /*23f0*/  LDG.E.U16 R58, [R58.64] ;  /* 0x000000063a3a7981 */ /* 0x000f64000c1e1500 */
[C---:B0-----:R-:W-:Y:S02]  /*2400*/  IMAD.WIDE R66, R32.reuse, 0x2, R176 ;  /* 0x0000000220427825 */ /* 0x041fe400078e02b0 */
[----:B------:R-:W5:Y:S02]  /*2410*/  LDG.E.U16 R57, [R56.64] ;  /* 0x0000000638397981 */ /* 0x000f64000c1e1500 */
[C---:B-1----:R-:W-:Y:S02]  /*2420*/  IMAD.WIDE R70, R32.reuse, 0x2, R212 ;  /* 0x0000000220467825 */ /* 0x042fe400078e02d4 */
[----:B------:R-:W5:Y:S02]  /*2430*/  LDG.E.U16 R66, [R66.64] ;  /* 0x0000000642427981 */ /* 0x000f64000c1e1500 */
[----:B------:R-:W-:-:S02]  /*2440*/  IMAD.WIDE R68, R32, 0x2, R196 ;  /* 0x0000000220447825 */ /* 0x000fc400078e02c4 */
[----:B------:R-:W5:Y:S04]  /*2450*/  LDG.E.U16 R247, [R70.64] ;  /* 0x0000000646f77981 */ /* 0x000f68000c1e1500 */
[----:B------:R-:W5:Y:S04]  /*2460*/  LDG.E.U16 R251, [R68.64] ;  /* 0x0000000644fb7981 */ /* 0x000f68000c1e1500 */
[----:B------:R-:W-:Y:S06]  /*2470*/  BAR.SYNC.DEFER_BLOCKING 0x0 ;  /* 0x0000000000007b1d */ /* 0x000fec0000010000 */
[----:B---3--:R-:W-:Y:S04]  /*2480*/  STS.U16 [R31+0x2000], R72 ;  /* 0x002000481f007388 */ /* 0x008fe80000000400 */
[----:B--2---:R-:W-:Y:S04]  /*2490*/  STS.U16 [R31+0x2800], R92 ;  /* 0x0028005c1f007388 */ /* 0x004fe80000000400 */
        /* <DEDUP_REMOVED lines=30> */
[----:B------:R-:W-:Y:S06]  /*2680*/  BAR.SYNC.DEFER_BLOCKING 0x0 ;  /* 0x0000000000007b1d */ /* 0x000fec0000010000 */
[----:B------:R-:W-:Y:S04]  /*2690*/  LDSM.16.MT88.4 R72, [R29] ;  /* 0x000000001d48783b */ /* 0x000fe80000004200 */
[----:B------:R-:W0:Y:S04]  /*26a0*/  LDSM.16.M88.4 R60, [R28+0x2000] ;  /* 0x002000001c3c783b */ /* 0x000e280000000200 */
[----:B------:R-:W1:Y:S04]  /*26b0*/  LDSM.16.MT88.4 R92, [R34] ;  /* 0x00000000225c783b */ /* 0x000e680000004200 */
[----:B------:R-:W2:Y:S04]  /*26c0*/  LDSM.16.MT88.4 R64, [R29+0x400] ;  /* 0x000400001d40783b */ /* 0x000ea80000004200 */
[----:B------:R-:W3:Y:S04]  /*26d0*/  LDSM.16.MT88.4 R68, [R34+0x400] ;  /* 0x000400002244783b */ /* 0x000ee80000004200 */
[----:B------:R-:W-:Y:S04]  /*26e0*/  LDSM.16.MT88.4 R96, [R29+0x800] ;  /* 0x000800001d60783b */ /* 0x000fe80000004200 */
[----:B------:R-:W4:Y:S01]  /*26f0*/  LDSM.16.M88.4 R56, [R35+0x2000] ;  /* 0x002000002338783b */ /* 0x000f220000000200 */
[-C--:B0-----:R-:W-:Y:S08]  /*2700*/  HMMA.16816.F32 R72, R72, R60.reuse, RZ ;  /* 0x0000003c4848723c */ /* 0x081ff000000018ff */
[----:B-1----:R-:W-:Y:S11]  /*2710*/  HMMA.16816.F32 R92, R92, R60, RZ ;  /* 0x0000003c5c5c723c */ /* 0x002ff600000018ff */
[----:B------:R-:W-:Y:S05]  /*2720*/  @!UPT UIADD3 URZ, URZ, URZ, URZ ;  /* 0x0000003f3f3ff290 */ /* 0x000fea000fffe03f */
[-C--:B--2---:R-:W-:Y:S01]  /*2730*/  HMMA.16816.F32 R64, R64, R62.reuse, R72 ;  /* 0x0000003e4040723c */ /* 0x084fe20000001848 */
[----:B------:R-:W0:Y:S07]  /*2740*/  LDSM.16.MT88.4 R72, [R34+0x800] ;  /* 0x000800002248783b */ /* 0x000e2e0000004200 */
[----:B---3--:R-:W-:Y:S01]  /*2750*/  HMMA.16816.F32 R60, R68, R62, R92 ;  /* 0x0000003e443c723c */ /* 0x008fe2000000185c */
[----:B------:R-:W1:Y:S04]  /*2760*/  LDSM.16.MT88.4 R92, [R29+0xc00] ;  /* 0x000c00001d5c783b */ /* 0x000e680000004200 */
[----:B------:R-:W2:Y:S11]  /*2770*/  LDSM.16.MT88.4 R68, [R34+0xc00] ;  /* 0x000c00002244783b */ /* 0x000eb60000004200 */
[-C--:B----4-:R-:W-:Y:S01]  /*2780*/  HMMA.16816.F32 R96, R96, R56.reuse, R64 ;  /* 0x000000386060723c */ /* 0x090fe20000001840 */
[----:B------:R-:W-:Y:S07]  /*2790*/  LDSM.16.M88.4 R64, [R28+0x2080] ;  /* 0x002080001c40783b */ /* 0x000fee0000000200 */
[----:B0-----:R-:W-:Y:S01]  /*27a0*/  HMMA.16816.F32 R72, R72, R56, R60 ;  /* 0x000000384848723c */ /* 0x001fe2000000183c */
[----:B------:R-:W0:Y:S11]  /*27b0*/  LDSM.16.MT88.4 R60, [R29+0x1000] ;  /* 0x001000001d3c783b */ /* 0x000e360000004200 */
[----:B------:R-:W-:Y:S04]  /*27c0*/  @!UPT UIADD3 URZ, URZ, URZ, URZ ;  /* 0x0000003f3f3ff290 */ /* 0x000fe8000fffe03f */
[-C--:B-1----:R-:W-:Y:S01]  /*27d0*/  HMMA.16816.F32 R96, R92, R58.reuse, R96 ;  /* 0x0000003a5c60723c */ /* 0x082fe20000001860 */
[----:B------:R-:W1:Y:S07]  /*27e0*/  LDSM.16.MT88.4 R92, [R34+0x1000] ;  /* 0x00100000225c783b */ /* 0x000e6e0000004200 */
[----:B--2---:R-:W-:Y:S01]  /*27f0*/  HMMA.16816.F32 R68, R68, R58, R72 ;  /* 0x0000003a4444723c */ /* 0x004fe20000001848 */
[----:B------:R-:W2:Y:S04]  /*2800*/  LDSM.16.MT88.4 R56, [R29+0x1400] ;  /* 0x001400001d38783b */ /* 0x000ea80000004200 */
[----:B------:R-:W-:Y:S11]  /*2810*/  LDSM.16.M88.4 R72, [R35+0x2080] ;  /* 0x002080002348783b */ /* 0x000ff60000000200 */
[-C--:B0-----:R-:W-:Y:S01]  /*2820*/  HMMA.16816.F32 R96, R60, R64.reuse, R96 ;  /* 0x000000403c60723c */ /* 0x081fe20000001860 */
[----:B------:R-:W0:Y:S07]  /*2830*/  LDSM.16.MT88.4 R60, [R34+0x1400] ;  /* 0x00140000223c783b */ /* 0x000e2e0000004200 */
[----:B-1----:R-:W-:Y:S01]  /*2840*/  HMMA.16816.F32 R68, R92, R64, R68 ;  /* 0x000000405c44723c */ /* 0x002fe20000001844 */
[----:B------:R-:W1:Y:S11]  /*2850*/  LDSM.16.MT88.4 R92, [R29+0x1800] ;  /* 0x001800001d5c783b */ /* 0x000e760000004200 */
[----:B------:R-:W-:Y:S04]  /*2860*/  @!UPT UIADD3 URZ, URZ, URZ, URZ ;  /* 0x0000003f3f3ff290 */ /* 0x000fe8000fffe03f */
[-C--:B--2---:R-:W-:Y:S01]  /*2870*/  HMMA.16816.F32 R56, R56, R66.reuse, R96 ;  /* 0x000000423838723c */ /* 0x084fe20000001860 */
[----:B------:R-:W2:Y:S07]  /*2880*/  LDSM.16.MT88.4 R96, [R34+0x1800] ;  /* 0x001800002260783b */ /* 0x000eae0000004200 */
[----:B0-----:R-:W-:Y:S01]  /*2890*/  HMMA.16816.F32 R60, R60, R66, R68 ;  /* 0x000000423c3c723c */ /* 0x001fe20000001844 */
[----:B------:R-:W0:Y:S04]  /*28a0*/  LDSM.16.MT88.4 R64, [R29+0x1c00] ;  /* 0x001c00001d40783b */ /* 0x000e280000004200 */
[----:B------:R-:W3:Y:S11]  /*28b0*/  LDSM.16.MT88.4 R68, [R34+0x1c00] ;  /* 0x001c00002244783b */ /* 0x000ef60000004200 */
[-C--:B-1----:R-:W-:Y:S08]  /*28c0*/  HMMA.16816.F32 R56, R92, R72.reuse, R56 ;  /* 0x000000485c38723c */ /* 0x082ff00000001838 */
[----:B--2---:R-:W-:Y:S11]  /*28d0*/  HMMA.16816.F32 R60, R96, R72, R60 ;  /* 0x00000048603c723c */ /* 0x004ff6000000183c */
[----:B------:R-:W-:Y:S05]  /*28e0*/  @!UPT UIADD3 URZ, URZ, URZ, URZ ;  /* 0x0000003f3f3ff290 */ /* 0x000fea000fffe03f */
[-C--:B0-----:R-:W-:Y:S08]  /*28f0*/  HMMA.16816.F32 R56, R64, R74.reuse, R56 ;  /* 0x0000004a4038723c */ /* 0x081ff00000001838 */
[----:B---3--:R-:W-:Y:S01]  /*2900*/  HMMA.16816.F32 R60, R68, R74, R60 ;  /* 0x0000004a443c723c */ /* 0x008fe2000000183c */
[----:B------:R-:W-:-:S04]  /*2910*/  IADD3 R65, P3, R26, UR4, RZ ;  /* 0x000000041a417c10 */ /* 0x000fc8000ff7e0ff */
[CC--:B------:R-:W-:Y:S02]  /*2920*/  ISETP.GT.U32.AND P2, PT, R65.reuse, R30.reuse, PT ;  /* 0x0000001e4100720c */ /* 0x0c0fe40003f44070 */
[----:B------:R-:W-:Y:S02]  /*2930*/  ISETP.GE.U32.AND P1, PT, R65, R30, PT ;  /* 0x0000001e4100720c */ /* 0x000fe40003f26070 */
[----:B------:R-:W-:-:S04]  /*2940*/  IADD3.X R64, RZ, UR5, RZ, P3, !PT ;  /* 0x00000005ff407c10 */ /* 0x000fc80009ffe4ff */
[C---:B------:R-:W-:Y:S02]  /*2950*/  ISETP.GT.U32.AND.EX P2, PT, R64.reuse, RZ, PT, P2 ;  /* 0x000000ff4000720c */ /* 0x040fe40003f44120 */
[----:B------:R-:W-:Y:S01]  /*2960*/  ISETP.GE.U32.AND.EX P1, PT, R64, RZ, PT, P1 ;  /* 0x000000ff4000720c */ /* 0x000fe20003f26110 */
[----:B------:R-:W-:Y:S02]  /*2970*/  FMUL R56, R56, c[0x0][0x188] ;  /* 0x0000620038387a20 */ /* 0x000fe40000400000 */
[----:B------:R-:W-:Y:S01]  /*2980*/  FMUL R57, R57, c[0x0][0x188] ;  /* 0x0000620039397a20 */ /* 0x000fe20000400000 */
[----:B------:R-:W-:Y:S02]  /*2990*/  ISETP.GT.U32.AND P0, PT, R65, R38, PT ;  /* 0x000000264100720c */ /* 0x000fe40003f04070 */
[----:B------:R-:W-:Y:S02]  /*29a0*/  FSEL R56, R56, -INF , !P2 ;  /* 0xff80000038387808 */ /* 0x000fe40005000000 */
[----:B------:R-:W-:-:S02]  /*29b0*/  FSEL R57, R57, -INF , !P1 ;  /* 0xff80000039397808 */ /* 0x000fc40004800000 */
[C---:B------:R-:W-:Y:S02]  /*29c0*/  ISETP.GE.U32.AND P5, PT, R65.reuse, R38, PT ;  /* 0x000000264100720c */ /* 0x040fe40003fa6070 */
[CC--:B------:R-:W-:Y:S02]  /*29d0*/  ISETP.GT.U32.AND P4, PT, R65.reuse, R37.reuse, PT ;  /* 0x000000254100720c */ /* 0x0c0fe40003f84070 */
[C---:B------:R-:W-:Y:S02]  /*29e0*/  ISETP.GE.U32.AND P3, PT, R65.reuse, R37, PT ;  /* 0x000000254100720c */ /* 0x040fe40003f66070 */
[CC--:B------:R-:W-:Y:S02]  /*29f0*/  ISETP.GT.U32.AND P2, PT, R65.reuse, R36.reuse, PT ;  /* 0x000000244100720c */ /* 0x0c0fe40003f44070 */
[----:B------:R-:W-:Y:S01]  /*2a00*/  ISETP.GE.U32.AND P1, PT, R65, R36, PT ;  /* 0x000000244100720c */ /* 0x000fe20003f26070 */
[----:B------:R-:W-:Y:S01]  /*2a10*/  FMUL R58, R58, c[0x0][0x188] ;  /* 0x000062003a3a7a20 */ /* 0x000fe20000400000 */
[C---:B------:R-:W-:Y:S01]  /*2a20*/  ISETP.GT.U32.AND.EX P0, PT, R64.reuse, RZ, PT, P0 ;  /* 0x000000ff4000720c */ /* 0x040fe20003f04100 */
[----:B------:R-:W-:Y:S01]  /*2a30*/  FMUL R59, R59, c[0x0][0x188] ;  /* 0x000062003b3b7a20 */ /* 0x000fe20000400000 */
[----:B------:R-:W-:Y:S01]  /*2a40*/  ISETP.GE.U32.AND.EX P5, PT, R64, RZ, PT, P5 ;  /* 0x000000ff4000720c */ /* 0x000fe20003fa6150 */
[----:B------:R-:W-:Y:S01]  /*2a50*/  FMUL R60, R60, c[0x0][0x188] ;  /* 0x000062003c3c7a20 */ /* 0x000fe20000400000 */
[----:B------:R-:W-:-:S02]  /*2a60*/  ISETP.GT.U32.AND.EX P4, PT, R64, RZ, PT, P4 ;  /* 0x000000ff4000720c */ /* 0x000fc40003f84140 */
[C---:B------:R-:W-:Y:S02]  /*2a70*/  ISETP.GE.U32.AND.EX P3, PT, R64.reuse, RZ, PT, P3 ;  /* 0x000000ff4000720c */ /* 0x040fe40003f66130 */
[C---:B------:R-:W-:Y:S02]  /*2a80*/  ISETP.GT.U32.AND.EX P2, PT, R64.reuse, RZ, PT, P2 ;  /* 0x000000ff4000720c */ /* 0x040fe40003f44120 */
[----:B------:R-:W-:Y:S01]  /*2a90*/  ISETP.GE.U32.AND.EX P1, PT, R64, RZ, PT, P1 ;  /* 0x000000ff4000720c */ /* 0x000fe20003f26110 */
[----:B------:R-:W-:Y:S02]  /*2aa0*/  FMUL R64, R61, c[0x0][0x188] ;  /* 0x000062003d407a20 */ /* 0x000fe40000400000 */
[----:B------:R-:W-:Y:S02]  /*2ab0*/  FMUL R66, R62, c[0x0][0x188] ;  /* 0x000062003e427a20 */ /* 0x000fe40000400000 */
[----:B------:R-:W-:Y:S01]  /*2ac0*/  FMUL R63, R63, c[0x0][0x188] ;  /* 0x000062003f3f7a20 */ /* 0x000fe20000400000 */
[----:B------:R-:W-:-:S02]  /*2ad0*/  FSEL R62, R58, -INF , !P0 ;  /* 0xff8000003a3e7808 */ /* 0x000fc40004000000 */
[----:B------:R-:W-:Y:S02]  /*2ae0*/  FSEL R65, R59, -INF , !P5 ;  /* 0xff8000003b417808 */ /* 0x000fe40006800000 */
[----:B------:R-:W-:Y:S02]  /*2af0*/  FSEL R61, R60, -INF , !P4 ;  /* 0xff8000003c3d7808 */ /* 0x000fe40006000000 */
[----:B------:R-:W-:Y:S02]  /*2b00*/  FSEL R58, R64, -INF , !P3 ;  /* 0xff800000403a7808 */ /* 0x000fe40005800000 */
[----:B------:R-:W-:Y:S02]  /*2b10*/  FSEL R59, R66, -INF , !P2 ;  /* 0xff800000423b7808 */ /* 0x000fe40005000000 */
[----:B------:R-:W-:Y:S02]  /*2b20*/  FSEL R60, R63, -INF , !P1 ;  /* 0xff8000003f3c7808 */ /* 0x000fe40004800000 */
[----:B------:R-:W-:-:S02]  /*2b30*/  FMNMX R63, R56, R57, !PT ;  /* 0x00000039383f7209 */ /* 0x000fc40007800000 */
[----:B------:R-:W-:Y:S02]  /*2b40*/  FMNMX R64, R62, R65, !PT ;  /* 0x000000413e407209 */ /* 0x000fe40007800000 */
[----:B------:R-:W-:Y:S02]  /*2b50*/  FMNMX R66, R61, R58, !PT ;  /* 0x0000003a3d427209 */ /* 0x000fe40007800000 */
[----:B------:R-:W-:Y:S01]  /*2b60*/  FMNMX R67, R59, R60, !PT ;  /* 0x0000003c3b437209 */ /* 0x000fe20007800000 */
[----:B------:R-:W0:Y:S04]  /*2b70*/  SHFL.BFLY PT, R68, R63, 0x2, 0x1f ;  /* 0x0c401f003f447f89 */ /* 0x000e2800000e0000 */
[----:B------:R-:W1:Y:S04]  /*2b80*/  SHFL.BFLY PT, R69, R64, 0x2, 0x1f ;  /* 0x0c401f0040457f89 */ /* 0x000e6800000e0000 */
[----:B------:R-:W2:Y:S04]  /*2b90*/  SHFL.BFLY PT, R71, R66, 0x2, 0x1f ;  /* 0x0c401f0042477f89 */ /* 0x000ea800000e0000 */
[----:B------:R-:W3:Y:S01]  /*2ba0*/  SHFL.BFLY PT, R74, R67, 0x2, 0x1f ;  /* 0x0c401f00434a7f89 */ /* 0x000ee200000e0000 */
[----:B0-----:R-:W-:-:S02]  /*2bb0*/  FMNMX R68, R63, R68, !PT ;  /* 0x000000443f447209 */ /* 0x001fc40007800000 */
[----:B-1----:R-:W-:Y:S02]  /*2bc0*/  FMNMX R70, R64, R69, !PT ;  /* 0x0000004540467209 */ /* 0x002fe40007800000 */
[----:B--2---:R-:W-:Y:S01]  /*2bd0*/  FMNMX R72, R66, R71, !PT ;  /* 0x0000004742487209 */ /* 0x004fe20007800000 */
[----:B------:R-:W0:Y:S01]  /*2be0*/  SHFL.BFLY PT, R69, R68, 0x1, 0x1f ;  /* 0x0c201f0044457f89 */ /* 0x000e2200000e0000 */
[----:B---3--:R-:W-:-:S03]  /*2bf0*/  FMNMX R74, R67, R74, !PT ;  /* 0x0000004a434a7209 */ /* 0x008fc60007800000 */
[----:B------:R-:W1:Y:S04]  /*2c00*/  SHFL.BFLY PT, R71, R70, 0x1, 0x1f ;  /* 0x0c201f0046477f89 */ /* 0x000e6800000e0000 */
[----:B------:R-:W2:Y:S04]  /*2c10*/  SHFL.BFLY PT, R73, R72, 0x1, 0x1f ;  /* 0x0c201f0048497f89 */ /* 0x000ea800000e0000 */
[----:B------:R-:W3:Y:S01]  /*2c20*/  SHFL.BFLY PT, R63, R74, 0x1, 0x1f ;  /* 0x0c201f004a3f7f89 */ /* 0x000ee200000e0000 */
[----:B0-----:R-:W-:-:S03]  /*2c30*/  FMNMX R69, R68, R69, !PT ;  /* 0x0000004544457209 */ /* 0x001fc60007800000 */
[----:B------:R-:W-:Y:S01]  /*2c40*/  BAR.SYNC.DEFER_BLOCKING 0x0 ;  /* 0x0000000000007b1d */ /* 0x000fe20000010000 */
[----:B-1----:R-:W-:Y:S02]  /*2c50*/  FMNMX R66, R70, R71, !PT ;  /* 0x0000004746427209 */ /* 0x002fe40007800000 */
[----:B--2---:R-:W-:Y:S02]  /*2c60*/  FMNMX R73, R72, R73, !PT ;  /* 0x0000004948497209 */ /* 0x004fe40007800000 */
[----:B---3--:R-:W-:Y:S01]  /*2c70*/  FMNMX R92, R74, R63, !PT ;  /* 0x0000003f4a5c7209 */ /* 0x008fe20007800000 */
[----:B------:R-:W-:Y:S04]  /*2c80*/  @!P6 STS [R22+0x2000], R69 ;  /* 0x002000451600e388 */ /* 0x000fe80000000800 */
[----:B------:R-:W-:Y:S04]  /*2c90*/  @!P6 STS [R23+0x2000], R66 ;  /* 0x002000421700e388 */ /* 0x000fe80000000800 */
[----:B------:R-:W-:Y:S04]  /*2ca0*/  @!P6 STS [R24+0x2000], R73 ;  /* 0x002000491800e388 */ /* 0x000fe80000000800 */
[----:B------:R-:W-:Y:S04]  /*2cb0*/  @!P6 STS [R25+0x2000], R92 ;  /* 0x0020005c1900e388 */ /* 0x000fe80000000800 */
[----:B------:R-:W-:Y:S06]  /*2cc0*/  BAR.SYNC.DEFER_BLOCKING 0x0 ;  /* 0x0000000000007b1d */ /* 0x000fec0000010000 */
[----:B------:R-:W0:Y:S04]  /*2cd0*/  LDS R63, [R12.X4+0x2000] ;  /* 0x002000000c3f7984 */ /* 0x000e280000004800 */
[----:B0-----:R-:W0:Y:S02]  /*2ce0*/  SHFL.BFLY PT, R64, R63, 0x2, 0x1f ;  /* 0x0c401f003f407f89 */ /* 0x001e2400000e0000 */
[----:B0-----:R-:W-:-:S05]  /*2cf0*/  FMNMX R64, R63, R64, !PT ;  /* 0x000000403f407209 */ /* 0x001fca0007800000 */
[----:B------:R-:W0:Y:S02]  /*2d00*/  SHFL.BFLY PT, R67, R64, 0x1, 0x1f ;  /* 0x0c201f0040437f89 */ /* 0x000e2400000e0000 */
[----:B0-----:R-:W-:-:S05]  /*2d10*/  FMNMX R67, R64, R67, !PT ;  /* 0x0000004340437209 */ /* 0x001fca0007800000 */
[----:B------:R-:W-:Y:S04]  /*2d20*/  @!P6 STS [R12.X4+0x2000], R67 ;  /* 0x002000430c00e388 */ /* 0x000fe80000004800 */
[----:B------:R-:W-:Y:S06]  /*2d30*/  BAR.SYNC.DEFER_BLOCKING 0x0 ;  /* 0x0000000000007b1d */ /* 0x000fec0000010000 */
[----:B------:R-:W0:Y:S04]  /*2d40*/  LDS R183, [R13.X4+0x2000] ;  /* 0x002000000db77984 */ /* 0x000e280000004800 */
[----:B------:R-:W1:Y:S04]  /*2d50*/  LDS R184, [R19.X16+0x2000] ;  /* 0x0020000013b87984 */ /* 0x000e68000000c800 */
[----:B------:R-:W2:Y:S04]  /*2d60*/  LDS R137, [R20.X16+0x2000] ;  /* 0x0020000014897984 */ /* 0x000ea8000000c800 */
[----:B------:R-:W3:Y:S01]  /*2d70*/  LDS R182, [R21.X16+0x2000] ;  /* 0x0020000015b67984 */ /* 0x000ee2000000c800 */
[----:B0-----:R-:W-:-:S02]  /*2d80*/  FMNMX R183, R183, R134, !PT ;  /* 0x00000086b7b77209 */ /* 0x001fc40007800000 */
[----:B-1----:R-:W-:-:S03]  /*2d90*/  FMNMX R184, R184, R135, !PT ;  /* 0x00000087b8b87209 */ /* 0x002fc60007800000 */
[--C-:B------:R-:W-:Y:S01]  /*2da0*/  FADD R57, R57, -R183.reuse ;  /* 0x800000b739397221 */ /* 0x100fe20000000000 */
[----:B--2---:R-:W-:Y:S01]  /*2db0*/  FMNMX R137, R137, R136, !PT ;  /* 0x0000008889897209 */ /* 0x004fe20007800000 */
[----:B------:R-:W-:Y:S02]  /*2dc0*/  FADD R65, R65, -R184 ;  /* 0x800000b841417221 */ /* 0x000fe40000000000 */
[----:B------:R-:W-:Y:S02]  /*2dd0*/  FADD R56, R56, -R183 ;  /* 0x800000b738387221 */ /* 0x000fe40000000000 */
[----:B------:R-:W-:Y:S02]  /*2de0*/  FADD R61, R61, -R137 ;  /* 0x800000893d3d7221 */ /* 0x000fe40000000000 */
[----:B------:R-:W-:Y:S02]  /*2df0*/  FMUL R64, R57, 1.4426950216293334961 ;  /* 0x3fb8aa3b39407820 */ /* 0x000fe40000400000 */
[----:B------:R-:W-:Y:S01]  /*2e00*/  FMUL R57, R65, 1.4426950216293334961 ;  /* 0x3fb8aa3b41397820 */ /* 0x000fe20000400000 */
[----:B---3--:R-:W-:Y:S01]  /*2e10*/  FMNMX R182, R182, R47, !PT ;  /* 0x0000002fb6b67209 */ /* 0x008fe20007800000 */
[----:B------:R-:W-:-:S02]  /*2e20*/  FMUL R65, R61, 1.4426950216293334961 ;  /* 0x3fb8aa3b3d417820 */ /* 0x000fc40000400000 */
[----:B------:R-:W-:Y:S02]  /*2e30*/  FADD R61, R58, -R137 ;  /* 0x800000893a3d7221 */ /* 0x000fe40000000000 */
[----:B------:R-:W-:Y:S02]  /*2e40*/  FMUL R63, R56, 1.4426950216293334961 ;  /* 0x3fb8aa3b383f7820 */ /* 0x000fe40000400000 */
[----:B------:R-:W-:Y:S02]  /*2e50*/  FADD R56, R62, -R184 ;  /* 0x800000b83e387221 */ /* 0x000fe40000000000 */
[----:B------:R0:W-:Y:S02]  /*2e60*/  MUFU.EX2 R62, R64 ;  /* 0x00000040003e7308 */ /* 0x0001e40000000800 */
[----:B0-----:R-:W-:Y:S02]  /*2e70*/  FMUL R64, R61, 1.4426950216293334961 ;  /* 0x3fb8aa3b3d407820 */ /* 0x001fe40000400000 */
[----:B------:R-:W-:-:S04]  /*2e80*/  FADD R61, R59, -R182 ;  /* 0x800000b63b3d7221 */ /* 0x000fc80000000000 */
[----:B------:R-:W-:Y:S02]  /*2e90*/  FMUL R66, R61, 1.4426950216293334961 ;  /* 0x3fb8aa3b3d427820 */ /* 0x000fe40000400000 */
[----:B------:R-:W-:Y:S02]  /*2ea0*/  FADD R61, R60, -R182 ;  /* 0x800000b63c3d7221 */ /* 0x000fe40000000000 */
[----:B------:R-:W-:Y:S02]  /*2eb0*/  FMUL R56, R56, 1.4426950216293334961 ;  /* 0x3fb8aa3b38387820 */ /* 0x000fe40000400000 */
[----:B------:R-:W-:Y:S01]  /*2ec0*/  FMUL R61, R61, 1.4426950216293334961 ;  /* 0x3fb8aa3b3d3d7820 */ /* 0x000fe20000400000 */
[----:B------:R-:W0:Y:S08]  /*2ed0*/  MUFU.EX2 R63, R63 ;  /* 0x0000003f003f7308 */ /* 0x000e300000000800 */
[----:B------:R-:W-:Y:S08]  /*2ee0*/  MUFU.EX2 R56, R56 ;  /* 0x0000003800387308 */ /* 0x000ff00000000800 */
[----:B------:R-:W1:Y:S08]  /*2ef0*/  MUFU.EX2 R57, R57 ;  /* 0x0000003900397308 */ /* 0x000e700000000800 */
[----:B------:R-:W-:Y:S08]  /*2f00*/  MUFU.EX2 R58, R65 ;  /* 0x00000041003a7308 */ /* 0x000ff00000000800 */
[----:B------:R-:W2:Y:S08]  /*2f10*/  MUFU.EX2 R59, R64 ;  /* 0x00000040003b7308 */ /* 0x000eb00000000800 */
[----:B------:R-:W-:Y:S08]  /*2f20*/  MUFU.EX2 R60, R66 ;  /* 0x00000042003c7308 */ /* 0x000ff00000000800 */
[----:B------:R-:W3:Y:S01]  /*2f30*/  MUFU.EX2 R61, R61 ;  /* 0x0000003d003d7308 */ /* 0x000ee20000000800 */
[----:B0-----:R-:W-:-:S02]  /*2f40*/  FADD R67, R63, R62 ;  /* 0x0000003e3f437221 */ /* 0x001fc40000000000 */
[----:B-1----:R-:W-:Y:S02]  /*2f50*/  FADD R68, R56, R57 ;  /* 0x0000003938447221 */ /* 0x002fe40000000000 */
[----:B--2---:R-:W-:Y:S01]  /*2f60*/  FADD R65, R58, R59 ;  /* 0x0000003b3a417221 */ /* 0x004fe20000000000 */
[----:B------:R-:W0:Y:S04]  /*2f70*/  SHFL.BFLY PT, R70, R67, 0x2, 0x1f ;  /* 0x0c401f0043467f89 */ /* 0x000e2800000e0000 */
[----:B------:R-:W1:Y:S01]  /*2f80*/  SHFL.BFLY PT, R71, R68, 0x2, 0x1f ;  /* 0x0c401f0044477f89 */ /* 0x000e6200000e0000 */
[----:B---3--:R-:W-:-:S03]  /*2f90*/  FADD R69, R60, R61 ;  /* 0x0000003d3c457221 */ /* 0x008fc60000000000 */
[----:B------:R-:W2:Y:S04]  /*2fa0*/  SHFL.BFLY PT, R72, R65, 0x2, 0x1f ;  /* 0x0c401f0041487f89 */ /* 0x000ea800000e0000 */
[----:B------:R-:W3:Y:S01]  /*2fb0*/  SHFL.BFLY PT, R74, R69, 0x2, 0x1f ;  /* 0x0c401f00454a7f89 */ /* 0x000ee200000e0000 */
[----:B0-----:R-:W-:Y:S02]  /*2fc0*/  FADD R70, R67, R70 ;  /* 0x0000004643467221 */ /* 0x001fe40000000000 */
[----:B-1----:R-:W-:-:S03]  /*2fd0*/  FADD R64, R68, R71 ;  /* 0x0000004744407221 */ /* 0x002fc60000000000 */
[----:B------:R-:W0:Y:S01]  /*2fe0*/  SHFL.BFLY PT, R71, R70, 0x1, 0x1f ;  /* 0x0c201f0046477f89 */ /* 0x000e2200000e0000 */
[----:B--2---:R-:W-:-:S03]  /*2ff0*/  FADD R72, R65, R72 ;  /* 0x0000004841487221 */ /* 0x004fc60000000000 */
[----:B------:R-:W1:Y:S01]  /*3000*/  SHFL.BFLY PT, R73, R64, 0x1, 0x1f ;  /* 0x0c201f0040497f89 */ /* 0x000e6200000e0000 */
[----:B---3--:R-:W-:-:S03]  /*3010*/  FADD R74, R69, R74 ;  /* 0x0000004a454a7221 */ /* 0x008fc60000000000 */
[----:B------:R-:W2:Y:S04]  /*3020*/  SHFL.BFLY PT, R75, R72, 0x1, 0x1f ;  /* 0x0c201f00484b7f89 */ /* 0x000ea800000e0000 */
[----:B------:R-:W3:Y:S01]  /*3030*/  SHFL.BFLY PT, R67, R74, 0x1, 0x1f ;  /* 0x0c201f004a437f89 */ /* 0x000ee200000e0000 */
[----:B0-----:R-:W-:-:S03]  /*3040*/  FADD R71, R70, R71 ;  /* 0x0000004746477221 */ /* 0x001fc60000000000 */
[----:B------:R-:W-:Y:S01]  /*3050*/  BAR.SYNC.DEFER_BLOCKING 0x0 ;  /* 0x0000000000007b1d */ /* 0x000fe20000010000 */
[----:B-1----:R-:W-:Y:S02]  /*3060*/  FADD R68, R64, R73 ;  /* 0x0000004940447221 */ /* 0x002fe40000000000 */
[----:B--2---:R-:W-:Y:S02]  /*3070*/  FADD R69, R72, R75 ;  /* 0x0000004b48457221 */ /* 0x004fe40000000000 */
[----:B---3--:R-:W-:Y:S01]  /*3080*/  FADD R92, R74, R67 ;  /* 0x000000434a5c7221 */ /* 0x008fe20000000000 */
[----:B------:R-:W-:Y:S04]  /*3090*/  @!P6 STS [R22+0x2000], R71 ;  /* 0x002000471600e388 */ /* 0x000fe80000000800 */
[----:B------:R-:W-:Y:S04]  /*30a0*/  @!P6 STS [R23+0x2000], R68 ;  /* 0x002000441700e388 */ /* 0x000fe80000000800 */
[----:B------:R-:W-:Y:S04]  /*30b0*/  @!P6 STS [R24+0x2000], R69 ;  /* 0x002000451800e388 */ /* 0x000fe80000000800 */
[----:B------:R-:W-:Y:S04]  /*30c0*/  @!P6 STS [R25+0x2000], R92 ;  /* 0x0020005c1900e388 */ /* 0x000fe80000000800 */
[----:B------:R-:W-:Y:S06]  /*30d0*/  BAR.SYNC.DEFER_BLOCKING 0x0 ;  /* 0x0000000000007b1d */ /* 0x000fec0000010000 */
[----:B------:R-:W0:Y:S04]  /*30e0*/  LDS R64, [R12.X4+0x2000] ;  /* 0x002000000c407984 */ /* 0x000e280000004800 */
[----:B0-----:R-:W0:Y:S02]  /*30f0*/  SHFL.BFLY PT, R65, R64, 0x2, 0x1f ;  /* 0x0c401f0040417f89 */ /* 0x001e2400000e0000 */
[----:B0-----:R-:W-:-:S05]  /*3100*/  FADD R65, R64, R65 ;  /* 0x0000004140417221 */ /* 0x001fca0000000000 */
[----:B------:R-:W0:Y:S02]  /*3110*/  SHFL.BFLY PT, R66, R65, 0x1, 0x1f ;  /* 0x0c201f0041427f89 */ /* 0x000e2400000e0000 */
[----:B0-----:R-:W-:-:S05]  /*3120*/  FADD R95, R65, R66 ;  /* 0x00000042415f7221 */ /* 0x001fca0000000000 */
[----:B------:R-:W-:Y:S04]  /*3130*/  @!P6 STS [R12.X4+0x2000], R95 ;  /* 0x0020005f0c00e388 */ /* 0x000fe80000004800 */
[----:B------:R-:W-:Y:S01]  /*3140*/  BAR.SYNC.DEFER_BLOCKING 0x0 ;  /* 0x0000000000007b1d */ /* 0x000fe20000010000 */
[----:B------:R-:W-:-:S04]  /*3150*/  IMAD.WIDE R74, R11, 0x2, R174 ;  /* 0x000000020b4a7825 */ /* 0x000fc800078e02ae */
[C---:B------:R-:W-:Y:S01]  /*3160*/  IMAD.WIDE R72, R11.reuse, 0x2, R168 ;  /* 0x000000020b487825 */ /* 0x040fe200078e02a8 */
[----:B------:R0:W2:Y:S03]  /*3170*/  LDG.E.U16 R69, [R74.64] ;  /* 0x000000064a457981 */ /* 0x0000a6000c1e1500 */
[----:B------:R-:W-:Y:S01]  /*3180*/  IMAD.WIDE R92, R11, 0x2, R164 ;  /* 0x000000020b5c7825 */ /* 0x000fe200078e02a4 */
[----:B------:R1:W3:Y:S04]  /*3190*/  LDG.E.U16 R66, [R72.64] ;  /* 0x0000000648427981 */ /* 0x0002e8000c1e1500 */
[----:B------:R-:W-:Y:S01]  /*31a0*/  LDS R185, [R13.X4+0x2000] ;  /* 0x002000000db97984 */ /* 0x000fe20000004800 */
[----:B0-----:R-:W-:-:S02]  /*31b0*/  FADD R74, -R183, R134 ;  /* 0x00000086b74a7221 */ /* 0x001fc40000000100 */
[----:B------:R-:W-:Y:S01]  /*31c0*/  FADD R75, -R184, R135 ;  /* 0x00000087b84b7221 */ /* 0x000fe20000000100 */
[----:B------:R0:W4:Y:S01]  /*31d0*/  LDG.E.U16 R64, [R92.64] ;  /* 0x000000065c407981 */ /* 0x000122000c1e1500 */
[----:B------:R-:W-:-:S03]  /*31e0*/  FMUL R134, R74, 1.4426950216293334961 ;  /* 0x3fb8aa3b4a867820 */ /* 0x000fc60000400000 */
[----:B------:R-:W5:Y:S01]  /*31f0*/  LDS R74, [R19.X16+0x2000] ;  /* 0x00200000134a7984 */ /* 0x000f62000000c800 */
[----:B-1----:R-:W-:-:S03]  /*3200*/  IMAD.WIDE R72, R11, 0x2, R158 ;  /* 0x000000020b487825 */ /* 0x002fc600078e029e */
[----:B0-----:R-:W0:Y:S01]  /*3210*/  LDS R92, [R20.X16+0x2000] ;  /* 0x00200000145c7984 */ /* 0x001e22000000c800 */
[----:B------:R-:W-:-:S03]  /*3220*/  FMUL R75, R75, 1.4426950216293334961 ;  /* 0x3fb8aa3b4b4b7820 */ /* 0x000fc60000400000 */
[----:B------:R1:W3:Y:S02]  /*3230*/  LDG.E.U16 R73, [R72.64] ;  /* 0x0000000648497981 */ /* 0x0002e4000c1e1500 */
[----:B-1----:R-:W-:Y:S02]  /*3240*/  FADD R72, -R182, R47 ;  /* 0x0000002fb6487221 */ /* 0x002fe40000000100 */
[----:B------:R-:W1:Y:S01]  /*3250*/  LDS R47, [R21.X16+0x2000] ;  /* 0x00200000152f7984 */ /* 0x000e62000000c800 */
[----:B------:R-:W5:Y:S01]  /*3260*/  MUFU.EX2 R75, R75 ;  /* 0x0000004b004b7308 */ /* 0x000f620000000800 */
[----:B------:R-:W-:Y:S02]  /*3270*/  FADD R93, -R137, R136 ;  /* 0x00000088895d7221 */ /* 0x000fe40000000100 */
[----:B------:R-:W-:-:S04]  /*3280*/  IMAD.WIDE R70, R11, 0x2, R172 ;  /* 0x000000020b467825 */ /* 0x000fc800078e02ac */
[----:B------:R-:W-:Y:S01]  /*3290*/  IMAD.WIDE R96, R11, 0x2, R162 ;  /* 0x000000020b607825 */ /* 0x000fe200078e02a2 */
[----:B------:R5:W4:Y:S03]  /*32a0*/  LDG.E.U16 R68, [R70.64] ;  /* 0x0000000646447981 */ /* 0x000b26000c1e1500 */
[----:B------:R-:W-:Y:S01]  /*32b0*/  FMUL R93, R93, 1.4426950216293334961 ;  /* 0x3fb8aa3b5d5d7820 */ /* 0x000fe20000400000 */
[----:B------:R-:W0:Y:S01]  /*32c0*/  MUFU.EX2 R134, R134 ;  /* 0x0000008600867308 */ /* 0x000e220000000800 */
[----:B-----5:R5:W4:Y:S01]  /*32d0*/  LDG.E.U16 R71, [R96.64] ;  /* 0x0000000660477981 */ /* 0x020b22000c1e1500 */
[C---:B------:R-:W-:Y:S02]  /*32e0*/  FMUL R78, R75.reuse, R78 ;  /* 0x0000004e4b4e7220 */ /* 0x040fe40000400000 */
[----:B------:R-:W-:-:S04]  /*32f0*/  FMUL R79, R75, R79 ;  /* 0x0000004f4b4f7220 */ /* 0x000fc80000400000 */
[----:B-----5:R5:W0:Y:S01]  /*3300*/  MUFU.EX2 R96, R93 ;  /* 0x0000005d00607308 */ /* 0x020a220000000800 */
[C---:B------:R-:W-:Y:S02]  /*3310*/  FMUL R82, R75.reuse, R82 ;  /* 0x000000524b527220 */ /* 0x040fe40000400000 */
[C---:B------:R-:W-:Y:S02]  /*3320*/  FMUL R83, R75.reuse, R83 ;  /* 0x000000534b537220 */ /* 0x040fe40000400000 */
[----:B-----5:R-:W-:Y:S02]  /*3330*/  FMUL R93, R72, 1.4426950216293334961 ;  /* 0x3fb8aa3b485d7820 */ /* 0x020fe40000400000 */
[C---:B------:R-:W-:Y:S02]  /*3340*/  FMUL R86, R75.reuse, R86 ;  /* 0x000000564b567220 */ /* 0x040fe40000400000 */
[C---:B------:R-:W-:Y:S02]  /*3350*/  FMUL R87, R75.reuse, R87 ;  /* 0x000000574b577220 */ /* 0x040fe40000400000 */
[C---:B------:R-:W-:Y:S01]  /*3360*/  FMUL R90, R75.reuse, R90 ;  /* 0x0000005a4b5a7220 */ /* 0x040fe20000400000 */
[----:B------:R-:W5:Y:S01]  /*3370*/  MUFU.EX2 R93, R93 ;  /* 0x0000005d005d7308 */ /* 0x000f620000000800 */
[----:B------:R-:W-:-:S02]  /*3380*/  FMUL R91, R75, R91 ;  /* 0x0000005b4b5b7220 */ /* 0x000fc40000400000 */
[----:B------:R-:W-:Y:S02]  /*3390*/  FFMA R7, R75, R7, R74 ;  /* 0x000000074b077223 */ /* 0x000fe4000000004a */
[----:B------:R-:W-:-:S05]  /*33a0*/  IMAD.WIDE R74, R11, 0x2, R152 ;  /* 0x000000020b4a7825 */ /* 0x000fca00078e0298 */
[----:B------:R0:W4:Y:S01]  /*33b0*/  LDG.E.U16 R72, [R74.64] ;  /* 0x000000064a487981 */ /* 0x000122000c1e1500 */
[----:B------:R-:W-:-:S04]  /*33c0*/  IMAD.WIDE R98, R11, 0x2, R166 ;  /* 0x000000020b627825 */ /* 0x000fc800078e02a6 */
[C---:B------:R-:W-:Y:S01]  /*33d0*/  IMAD.WIDE R94, R11.reuse, 0x2, R160 ;  /* 0x000000020b5e7825 */ /* 0x040fe200078e02a0 */
[----:B------:R1:W4:Y:S03]  /*33e0*/  LDG.E.U16 R65, [R98.64] ;  /* 0x0000000662417981 */ /* 0x000326000c1e1500 */
[----:B0-----:R-:W-:Y:S01]  /*33f0*/  IMAD.WIDE R74, R11, 0x2, R150 ;  /* 0x000000020b4a7825 */ /* 0x001fe200078e0296 */
[----:B------:R0:W4:Y:S03]  /*3400*/  LDG.E.U16 R70, [R94.64] ;  /* 0x000000065e467981 */ /* 0x000126000c1e1500 */
[C---:B------:R-:W-:Y:S01]  /*3410*/  FFMA R6, R134.reuse, R6, R185 ;  /* 0x0000000686067223 */ /* 0x040fe200000000b9 */
[----:B------:R0:W4:Y:S01]  /*3420*/  LDG.E.U16 R251, [R74.64] ;  /* 0x000000064afb7981 */ /* 0x000122000c1e1500 */
[----:B------:R-:W-:-:S02]  /*3430*/  FMUL R76, R134, R76 ;  /* 0x0000004c864c7220 */ /* 0x000fc40000400000 */
[C---:B------:R-:W-:Y:S02]  /*3440*/  FMUL R77, R134.reuse, R77 ;  /* 0x0000004d864d7220 */ /* 0x040fe40000400000 */
[C---:B------:R-:W-:Y:S02]  /*3450*/  FMUL R80, R134.reuse, R80 ;  /* 0x0000005086507220 */ /* 0x040fe40000400000 */
[C---:B------:R-:W-:Y:S02]  /*3460*/  FMUL R81, R134.reuse, R81 ;  /* 0x0000005186517220 */ /* 0x040fe40000400000 */
[C---:B------:R-:W-:Y:S02]  /*3470*/  FMUL R84, R134.reuse, R84 ;  /* 0x0000005486547220 */ /* 0x040fe40000400000 */
[C---:B------:R-:W-:Y:S02]  /*3480*/  FMUL R85, R134.reuse, R85 ;  /* 0x0000005586557220 */ /* 0x040fe40000400000 */
[----:B------:R-:W-:-:S02]  /*3490*/  FMUL R88, R134, R88 ;  /* 0x0000005886587220 */ /* 0x000fc40000400000 */
[----:B------:R-:W-:Y:S02]  /*34a0*/  FMUL R89, R134, R89 ;  /* 0x0000005986597220 */ /* 0x000fe40000400000 */
[----:B------:R-:W-:-:S04]  /*34b0*/  IMAD.WIDE R134, R11, 0x2, R156 ;  /* 0x000000020b867825 */ /* 0x000fc800078e029c */
[C---:B0-----:R-:W-:Y:S01]  /*34c0*/  IMAD.WIDE R74, R11.reuse, 0x2, R144 ;  /* 0x000000020b4a7825 */ /* 0x041fe200078e0290 */
[----:B------:R0:W4:Y:S03]  /*34d0*/  LDG.E.U16 R94, [R134.64] ;  /* 0x00000006865e7981 */ /* 0x000126000c1e1500 */
[C---:B------:R-:W-:Y:S01]  /*34e0*/  IMAD.WIDE R244, R11.reuse, 0x2, R170 ;  /* 0x000000020bf47825 */ /* 0x040fe200078e02aa */
[----:B------:R0:W4:Y:S03]  /*34f0*/  LDG.E.U16 R248, [R74.64] ;  /* 0x000000064af87981 */ /* 0x000126000c1e1500 */
[----:B-1----:R-:W-:Y:S01]  /*3500*/  IMAD.WIDE R98, R11, 0x2, R154 ;  /* 0x000000020b627825 */ /* 0x002fe200078e029a */
        /* <DEDUP_REMOVED lines=11> */
[C---:B-----5:R-:W-:Y:S02]  /*35c0*/  FMUL R102, R93.reuse, R102 ;  /* 0x000000665d667220 */ /* 0x060fe40000400000 */
[C---:B------:R-:W-:Y:S02]  /*35d0*/  FMUL R103, R93.reuse, R103 ;  /* 0x000000675d677220 */ /* 0x040fe40000400000 */
[C---:B------:R-:W-:Y:S02]  /*35e0*/  FMUL R106, R93.reuse, R106 ;  /* 0x0000006a5d6a7220 */ /* 0x040fe40000400000 */
[C---:B------:R-:W-:Y:S02]  /*35f0*/  FMUL R107, R93.reuse, R107 ;  /* 0x0000006b5d6b7220 */ /* 0x040fe40000400000 */
[----:B------:R-:W-:-:S02]  /*3600*/  FMUL R50, R93, R50 ;  /* 0x000000325d327220 */ /* 0x000fc40000400000 */
[C---:B------:R-:W-:Y:S02]  /*3610*/  FMUL R51, R93.reuse, R51 ;  /* 0x000000335d337220 */ /* 0x040fe40000400000 */
[C---:B------:R-:W-:Y:S02]  /*3620*/  FMUL R54, R93.reuse, R54 ;  /* 0x000000365d367220 */ /* 0x040fe40000400000 */
[C---:B------:R-:W-:Y:S02]  /*3630*/  FMUL R55, R93.reuse, R55 ;  /* 0x000000375d377220 */ /* 0x040fe40000400000 */
[----:B------:R-:W-:Y:S02]  /*3640*/  FFMA R8, R93, R8, R47 ;  /* 0x000000085d087223 */ /* 0x000fe4000000002f */
[----:B0-----:R-:W-:-:S04]  /*3650*/  IMAD.WIDE R134, R11, 0x2, R146 ;  /* 0x000000020b867825 */ /* 0x001fc800078e0292 */
[C---:B------:R-:W-:Y:S01]  /*3660*/  IMAD.WIDE R96, R11.reuse, 0x2, R142 ;  /* 0x000000020b607825 */ /* 0x040fe200078e028e */
[----:B------:R0:W5:Y:S03]  /*3670*/  LDG.E.U16 R249, [R134.64] ;  /* 0x0000000686f97981 */ /* 0x000166000c1e1500 */
[C---:B------:R-:W-:Y:S01]  /*3680*/  IMAD.WIDE R92, R11.reuse, 0x2, R140 ;  /* 0x000000020b5c7825 */ /* 0x040fe200078e028c */
[----:B------:R0:W5:Y:S03]  /*3690*/  LDG.E.U16 R247, [R96.64] ;  /* 0x0000000660f77981 */ /* 0x000166000c1e1500 */
[C---:B------:R-:W-:Y:S01]  /*36a0*/  IMAD.WIDE R74, R11.reuse, 0x2, R130 ;  /* 0x000000020b4a7825 */ /* 0x040fe200078e0282 */
[----:B------:R0:W5:Y:S03]  /*36b0*/  LDG.E.U16 R246, [R92.64] ;  /* 0x000000065cf67981 */ /* 0x000166000c1e1500 */
[C---:B-1----:R-:W-:Y:S01]  /*36c0*/  IMAD.WIDE R244, R11.reuse, 0x2, R148 ;  /* 0x000000020bf47825 */ /* 0x042fe200078e0294 */
[----:B------:R1:W5:Y:S03]  /*36d0*/  LDG.E.U16 R185, [R74.64] ;  /* 0x000000064ab97981 */ /* 0x000366000c1e1500 */
[C---:B------:R-:W-:Y:S01]  /*36e0*/  IMAD.WIDE R98, R11.reuse, 0x2, R138 ;  /* 0x000000020b627825 */ /* 0x040fe200078e028a */
[----:B------:R1:W5:Y:S03]  /*36f0*/  LDG.E.U16 R250, [R244.64] ;  /* 0x00000006f4fa7981 */ /* 0x000366000c1e1500 */
[----:B0-----:R-:W-:-:S04]  /*3700*/  IMAD.WIDE R96, R11, 0x2, R132 ;  /* 0x000000020b607825 */ /* 0x001fc800078e0284 */
[C---:B------:R-:W-:Y:S01]  /*3710*/  IMAD.WIDE R134, R11.reuse, 0x2, R126 ;  /* 0x000000020b867825 */ /* 0x040fe200078e027e */
[----:B-1----:R0:W5:Y:S03]  /*3720*/  LDG.E.U16 R245, [R98.64] ;  /* 0x0000000662f57981 */ /* 0x002166000c1e1500 */
[C---:B------:R-:W-:Y:S01]  /*3730*/  IMAD.WIDE R92, R11.reuse, 0x2, R128 ;  /* 0x000000020b5c7825 */ /* 0x040fe200078e0280 */
[----:B------:R1:W5:Y:S03]  /*3740*/  LDG.E.U16 R244, [R96.64] ;  /* 0x0000000660f47981 */ /* 0x000366000c1e1500 */
[C---:B------:R-:W-:Y:S01]  /*3750*/  IMAD.WIDE R74, R11.reuse, 0x2, R124 ;  /* 0x000000020b4a7825 */ /* 0x040fe200078e027c */
[----:B------:R1:W5:Y:S03]  /*3760*/  LDG.E.U16 R136, [R92.64] ;  /* 0x000000065c887981 */ /* 0x000366000c1e1500 */
[C---:B0-----:R-:W-:Y:S01]  /*3770*/  IMAD.WIDE R98, R11.reuse, 0x2, R122 ;  /* 0x000000020b627825 */ /* 0x041fe200078e027a */
[----:B------:R0:W5:Y:S03]  /*3780*/  LDG.E.U16 R135, [R134.64] ;  /* 0x0000000686877981 */ /* 0x000166000c1e1500 */
[----:B-1----:R-:W-:-:S02]  /*3790*/  IMAD.WIDE R96, R11, 0x2, R118 ;  /* 0x000000020b607825 */ /* 0x002fc400078e0276 */
[----:B------:R1:W5:Y:S02]  /*37a0*/  LDG.E.U16 R99, [R98.64] ;  /* 0x0000000662637981 */ /* 0x000364000c1e1500 */
[C---:B------:R-:W-:Y:S02]  /*37b0*/  IMAD.WIDE R92, R11.reuse, 0x2, R120 ;  /* 0x000000020b5c7825 */ /* 0x040fe400078e0278 */
[----:B------:R1:W5:Y:S04]  /*37c0*/  LDG.E.U16 R97, [R96.64] ;  /* 0x0000000660617981 */ /* 0x000368000c1e1500 */
[----:B0-----:R0:W5:Y:S04]  /*37d0*/  LDG.E.U16 R134, [R74.64] ;  /* 0x000000064a867981 */ /* 0x001168000c1e1500 */
[----:B-1----:R1:W5:Y:S01]  /*37e0*/  LDG.E.U16 R98, [R92.64] ;  /* 0x000000065c627981 */ /* 0x002362000c1e1500 */
[----:B0-----:R-:W-:-:S04]  /*37f0*/  IMAD.WIDE R74, R11, 0x2, R116 ;  /* 0x000000020b4a7825 */ /* 0x001fc800078e0274 */
[C---:B-1----:R-:W-:Y:S01]  /*3800*/  IMAD.WIDE R92, R11.reuse, 0x2, R114 ;  /* 0x000000020b5c7825 */ /* 0x042fe200078e0272 */
[----:B------:R0:W5:Y:S04]  /*3810*/  LDG.E.U16 R96, [R74.64] ;  /* 0x000000064a607981 */ /* 0x000168000c1e1500 */
[----:B------:R1:W5:Y:S01]  /*3820*/  LDG.E.U16 R47, [R92.64] ;  /* 0x000000065c2f7981 */ /* 0x000362000c1e1500 */
[----:B0-----:R-:W-:-:S04]  /*3830*/  IMAD.WIDE R74, R11, 0x2, R112 ;  /* 0x000000020b4a7825 */ /* 0x001fc800078e0270 */
[C---:B-1----:R-:W-:Y:S01]  /*3840*/  IMAD.WIDE R92, R11.reuse, 0x2, R110 ;  /* 0x000000020b5c7825 */ /* 0x042fe200078e026e */
[----:B------:R0:W5:Y:S05]  /*3850*/  LDG.E.U16 R252, [R74.64] ;  /* 0x000000064afc7981 */ /* 0x00016a000c1e1500 */
[----:B------:R-:W5:Y:S01]  /*3860*/  LDG.E.U16 R93, [R92.64] ;  /* 0x000000065c5d7981 */ /* 0x000f62000c1e1500 */
[----:B0-----:R-:W-:-:S06]  /*3870*/  IMAD.WIDE R74, R11, 0x2, R108 ;  /* 0x000000020b4a7825 */ /* 0x001fcc00078e026c */
[----:B------:R-:W5:Y:S04]  /*3880*/  LDG.E.U16 R74, [R74.64] ;  /* 0x000000064a4a7981 */ /* 0x000f68000c1e1500 */
[----:B------:R-:W-:Y:S01]  /*3890*/  BAR.SYNC.DEFER_BLOCKING 0x0 ;  /* 0x0000000000007b1d */ /* 0x000fe20000010000 */
[----:B------:R-:W-:Y:S02]  /*38a0*/  F2FP.PACK_AB R63, R62, R63 ;  /* 0x0000003f3e3f723e */ /* 0x000fe400000000ff */
[----:B------:R-:W-:Y:S02]  /*38b0*/  F2FP.PACK_AB R57, R57, R56 ;  /* 0x000000383939723e */ /* 0x000fe400000000ff */
[----:B------:R-:W-:Y:S02]  /*38c0*/  F2FP.PACK_AB R59, R59, R58 ;  /* 0x0000003a3b3b723e */ /* 0x000fe400000000ff */
[----:B------:R-:W-:Y:S01]  /*38d0*/  F2FP.PACK_AB R61, R61, R60 ;  /* 0x0000003c3d3d723e */ /* 0x000fe200000000ff */
[----:B--2---:R-:W-:Y:S04]  /*38e0*/  STS.U16 [R4+0x2000], R69 ;  /* 0x0020004504007388 */ /* 0x004fe80000000400 */
[----:B---3--:R-:W-:Y:S04]  /*38f0*/  STS.U16 [R4+0x2800], R73 ;  /* 0x0028004904007388 */ /* 0x008fe80000000400 */
[----:B----4-:R-:W-:Y:S04]  /*3900*/  STS.U16 [R4+0x2600], R71 ;  /* 0x0026004704007388 */ /* 0x010fe80000000400 */
[----:B------:R-:W-:Y:S04]  /*3910*/  STS.U16 [R4+0x2400], R65 ;  /* 0x0024004104007388 */ /* 0x000fe80000000400 */
[----:B------:R-:W-:Y:S04]  /*3920*/  STS.U16 [R4+0x2c00], R251 ;  /* 0x002c00fb04007388 */ /* 0x000fe80000000400 */
[----:B------:R-:W-:Y:S04]  /*3930*/  STS.U16 [R4+0x2200], R67 ;  /* 0x0022004304007388 */ /* 0x000fe80000000400 */
[----:B------:R-:W-:Y:S04]  /*3940*/  STS.U16 [R4+0x2a00], R95 ;  /* 0x002a005f04007388 */ /* 0x000fe80000000400 */
        /* <DEDUP_REMOVED lines=25> */
[----:B------:R-:W-:Y:S04]  /*3ae0*/  STS [R18+0x4000], R63 ;  /* 0x0040003f12007388 */ /* 0x000fe80000000800 */
[----:B------:R-:W-:Y:S04]  /*3af0*/  STS [R18+0x4200], R57 ;  /* 0x0042003912007388 */ /* 0x000fe80000000800 */
[----:B------:R-:W-:Y:S04]  /*3b00*/  STS [R18+0x4400], R59 ;  /* 0x0044003b12007388 */ /* 0x000fe80000000800 */
[----:B------:R-:W-:Y:S04]  /*3b10*/  STS [R18+0x4600], R61 ;  /* 0x0046003d12007388 */ /* 0x000fe80000000800 */
[----:B------:R-:W-:Y:S06]  /*3b20*/  BAR.SYNC.DEFER_BLOCKING 0x0 ;  /* 0x0000000000007b1d */ /* 0x000fec0000010000 */
[----:B------:R-:W-:Y:S04]  /*3b30*/  LDSM.16.M88.4 R92, [R46+0x4000] ;  /* 0x004000002e5c783b */ /* 0x000fe80000000200 */
[----:B------:R-:W0:Y:S04]  /*3b40*/  LDSM.16.M88.4 R56, [R27+0x2000] ;  /* 0x002000001b38783b */ /* 0x000e280000000200 */
[----:B------:R-:W1:Y:S04]  /*3b50*/  LDSM.16.M88.4 R60, [R27+0x2800] ;  /* 0x002800001b3c783b */ /* 0x000e680000000200 */
[----:B------:R-:W2:Y:S04]  /*3b60*/  LDSM.16.M88.4 R64, [R27+0x3000] ;  /* 0x003000001b40783b */ /* 0x000ea80000000200 */
[----:B------:R-:W3:Y:S04]  /*3b70*/  LDSM.16.M88.4 R68, [R27+0x3800] ;  /* 0x003800001b44783b */ /* 0x000ee80000000200 */
[----:B------:R-:W4:Y:S04]  /*3b80*/  LDSM.16.M88.4 R72, [R46+0x4400] ;  /* 0x004400002e48783b */ /* 0x000f280000000200 */
[----:B------:R-:W5:Y:S01]  /*3b90*/  LDSM.16.M88.4 R96, [R33+0x4400] ;  /* 0x004400002160783b */ /* 0x000f620000000200 */
[----:B------:R-:W-:Y:S01]  /*3ba0*/  UIADD3 UR4, UP0, UR4, 0x20, URZ ;  /* 0x0000002004047890 */ /* 0x000fe2000ff1e03f */
[C---:B0-----:R-:W-:Y:S08]  /*3bb0*/  HMMA.16816.F32 R76, R92.reuse, R56, R76 ;  /* 0x000000385c4c723c */ /* 0x041ff0000000184c */
[C---:B-1----:R-:W-:Y:S08]  /*3bc0*/  HMMA.16816.F32 R80, R92.reuse, R60, R80 ;  /* 0x0000003c5c50723c */ /* 0x042ff00000001850 */
[C---:B--2---:R-:W-:Y:S08]  /*3bd0*/  HMMA.16816.F32 R84, R92.reuse, R64, R84 ;  /* 0x000000405c54723c */ /* 0x044ff00000001854 */
[----:B---3--:R-:W-:Y:S01]  /*3be0*/  HMMA.16816.F32 R88, R92, R68, R88 ;  /* 0x000000445c58723c */ /* 0x008fe20000001858 */
[----:B------:R-:W0:Y:S01]  /*3bf0*/  LDSM.16.M88.4 R92, [R33+0x4000] ;  /* 0x00400000215c783b */ /* 0x000e220000000200 */
[----:B------:R-:W-:-:S06]  /*3c00*/  UIADD3.X UR5, URZ, UR5, URZ, UP0, !UPT ;  /* 0x000000053f057290 */ /* 0x000fcc00087fe43f */
[C---:B----4-:R-:W-:Y:S08]  /*3c10*/  HMMA.16816.F32 R100, R72.reuse, R56, R100 ;  /* 0x000000384864723c */ /* 0x050ff00000001864 */
[----:B------:R-:W-:Y:S01]  /*3c20*/  HMMA.16816.F32 R104, R72, R60, R104 ;  /* 0x0000003c4868723c */ /* 0x000fe20000001868 */
[----:B------:R-:W-:-:S07]  /*3c30*/  IMAD.U32 R56, RZ, RZ, UR5 ;  /* 0x00000005ff387e24 */ /* 0x000fce000f8e00ff */
[C---:B------:R-:W-:Y:S08]  /*3c40*/  HMMA.16816.F32 R48, R72.reuse, R64, R48 ;  /* 0x000000404830723c */ /* 0x040ff00000001830 */
[----:B------:R-:W-:Y:S01]  /*3c50*/  HMMA.16816.F32 R52, R72, R68, R52 ;  /* 0x000000444834723c */ /* 0x000fe20000001834 */
[----:B------:R-:W-:-:S04]  /*3c60*/  ISETP.LE.U32.AND P0, PT, R10, UR4, PT ;  /* 0x000000040a007c0c */ /* 0x000fc8000bf03070 */
[----:B------:R-:W-:Y:S01]  /*3c70*/  ISETP.GE.U32.AND.EX P0, PT, R56, RZ, PT, P0 ;  /* 0x000000ff3800720c */ /* 0x000fe20003f06100 */
[----:B------:R-:W-:Y:S02]  /*3c80*/  IMAD.MOV.U32 R47, RZ, RZ, 0x20 ;  /* 0x00000020ff2f7424 */ /* 0x000fe400078e00ff */
[----:B-----5:R-:W-:Y:S01]  /*3c90*/  HMMA.16816.F32 R100, R96, R58, R100 ;  /* 0x0000003a6064723c */ /* 0x020fe20000001864 */
[----:B------:R-:W-:Y:S01]  /*3ca0*/  MOV R134, R183 ;  /* 0x000000b700867202 */ /* 0x000fe20000000f00 */
[C---:B------:R-:W-:Y:S02]  /*3cb0*/  IMAD R11, R47.reuse, c[0x0][0x1b4], R11 ;  /* 0x00006d002f0b7a24 */ /* 0x040fe400078e020b */
[----:B------:R-:W-:Y:S01]  /*3cc0*/  IMAD R32, R47, c[0x0][0x1a4], R32 ;  /* 0x000069002f207a24 */ /* 0x000fe200078e0220 */
[----:B------:R-:W-:-:S03]  /*3cd0*/  MOV R47, R182 ;  /* 0x000000b6002f7202 */ /* 0x000fc60000000f00 */
[----:B0-----:R-:W-:Y:S01]  /*3ce0*/  HMMA.16816.F32 R76, R92, R58, R76 ;  /* 0x0000003a5c4c723c */ /* 0x001fe2000000184c */
[----:B------:R-:W-:Y:S02]  /*3cf0*/  IMAD.MOV.U32 R135, RZ, RZ, R184 ;  /* 0x000000ffff877224 */ /* 0x000fe400078e00b8 */
[----:B------:R-:W-:-:S05]  /*3d00*/  IMAD.MOV.U32 R136, RZ, RZ, R137 ;  /* 0x000000ffff887224 */ /* 0x000fca00078e0089 */
[C---:B------:R-:W-:Y:S08]  /*3d10*/  HMMA.16816.F32 R80, R92.reuse, R62, R80 ;  /* 0x0000003e5c50723c */ /* 0x040ff00000001850 */
[C---:B------:R-:W-:Y:S08]  /*3d20*/  HMMA.16816.F32 R84, R92.reuse, R66, R84 ;  /* 0x000000425c54723c */ /* 0x040ff00000001854 */
[----:B------:R-:W-:Y:S08]  /*3d30*/  HMMA.16816.F32 R88, R92, R70, R88 ;  /* 0x000000465c58723c */ /* 0x000ff00000001858 */
[C---:B------:R-:W-:Y:S08]  /*3d40*/  HMMA.16816.F32 R104, R96.reuse, R62, R104 ;  /* 0x0000003e6068723c */ /* 0x040ff00000001868 */
[C---:B------:R-:W-:Y:S08]  /*3d50*/  HMMA.16816.F32 R48, R96.reuse, R66, R48 ;  /* 0x000000426030723c */ /* 0x040ff00000001830 */
[----:B------:R-:W-:Y:S01]  /*3d60*/  HMMA.16816.F32 R52, R96, R70, R52 ;  /* 0x000000466034723c */ /* 0x000fe20000001834 */
[----:B------:R-:W-:Y:S01]  /*3d70*/  @P0 CALL.REL.NOINC `(.L_x_0) ;  /* 0x0000001000000944 */ /* 0x000fe20003c00000 */
[----:B------:R-:W-:Y:S06]  /*3d80*/  BRA `(.L_x_1) ;  /* 0xffffe2e000007947 */ /* 0x000fec000383ffff */
.L_x_0:
[----:B------:R-:W-:Y:S01]  /*3d90*/  IMAD.MOV.U32 R30, RZ, RZ, c[0x0][0x1c8] ;  /* 0x00007200ff1e7624 */ /* 0x000fe200078e00ff */
[----:B------:R-:W-:Y:S01]  /*3da0*/  LOP3.LUT R11, R14, 0x180, RZ, 0xc0, !PT ;  /* 0x000001800e0b7812 */ /* 0x000fe200078ec0ff */
[----:B------:R-:W-:Y:S01]  /*3db0*/  IMAD.SHL.U32 R4, R0, 0x4, RZ ;  /* 0x0000000400047824 */ /* 0x000fe200078e00ff */
[----:B------:R-:W-:Y:S01]  /*3dc0*/  ISETP.GE.U32.AND P0, PT, R12, 0x20, PT ;  /* 0x000000200c00780c */ /* 0x000fe20003f06070 */
[----:B------:R-:W-:Y:S01]  /*3dd0*/  IMAD R18, R30, 0x4, R16 ;  /* 0x000000041e127824 */ /* 0x000fe200078e0210 */
[----:B------:R-:W-:Y:S01]  /*3de0*/  SHF.R.S32.HI R12, RZ, 0x4, R0 ;  /* 0x00000004ff0c7819 */ /* 0x000fe20000011400 */
[----:B------:R-:W-:Y:S01]  /*3df0*/  IMAD.SHL.U32 R10, R0, 0x10, RZ ;  /* 0x00000010000a7824 */ /* 0x000fe200078e00ff */
[----:B------:R-:W-:Y:S01]  /*3e00*/  LOP3.LUT R98, R17, 0x38, R4, 0xf8, !PT ;  /* 0x0000003811627812 */ /* 0x000fe200078ef804 */
[----:B------:R-:W-:Y:S01]  /*3e10*/  IMAD R4, R2, c[0x0][0x1c0], RZ ;  /* 0x0000700002047a24 */ /* 0x000fe200078e02ff */
[----:B------:R-:W-:Y:S01]  /*3e20*/  LEA R19, R30, R18, 0x2 ;  /* 0x000000121e137211 */ /* 0x000fe200078e10ff */
[----:B------:R-:W-:Y:S01]  /*3e30*/  IMAD.MOV.U32 R149, RZ, RZ, R6 ;  /* 0x000000ffff957224 */ /* 0x000fe200078e0006 */
[--C-:B------:R-:W-:Y:S01]  /*3e40*/  LOP3.LUT R29, R11, 0x48, R0.reuse, 0xf8, !PT ;  /* 0x000000480b1d7812 */ /* 0x100fe200078ef800 */
[----:B------:R-:W-:Y:S01]  /*3e50*/  IMAD.MOV.U32 R123, RZ, RZ, R87 ;  /* 0x000000ffff7b7224 */ /* 0x000fe200078e0057 */
[----:B------:R-:W-:Y:S01]  /*3e60*/  SHF.L.U32 R5, R0, 0x9, RZ ;  /* 0x0000000900057819 */ /* 0x000fe200000006ff */
[----:B------:R-:W-:Y:S01]  /*3e70*/  IMAD R20, R30, 0x4, R19 ;  /* 0x000000041e147824 */ /* 0x000fe200078e0213 */
[----:B------:R-:W-:Y:S01]  /*3e80*/  SHF.R.U32.HI R11, RZ, 0x1, R0 ;  /* 0x00000001ff0b7819 */ /* 0x000fe20000011600 */
[----:B------:R-:W-:Y:S01]  /*3e90*/  FMUL R6, R149, 8388608 ;  /* 0x4b00000095067820 */ /* 0x000fe20000400000 */
[----:B------:R-:W-:Y:S01]  /*3ea0*/  SGXT R0, R12, 0x1 ;  /* 0x000000010c00781a */ /* 0x000fe20000000200 */
[----:B------:R-:W-:Y:S01]  /*3eb0*/  IMAD.MOV.U32 R145, RZ, RZ, R77 ;  /* 0x000000ffff917224 */ /* 0x000fe200078e004d */
[----:B------:R-:W-:Y:S01]  /*3ec0*/  LEA R21, R30, R20, 0x2 ;  /* 0x000000141e157211 */ /* 0x000fe200078e10ff */
[----:B------:R-:W-:Y:S01]  /*3ed0*/  IMAD.MOV.U32 R109, RZ, RZ, R103 ;  /* 0x000000ffff6d7224 */ /* 0x000fe200078e0067 */
[----:B------:R-:W-:Y:S01]  /*3ee0*/  LOP3.LUT R14, R10, 0x70, RZ, 0xc0, !PT ;  /* 0x000000700a0e7812 */ /* 0x000fe200078ec0ff */
[----:B------:R-:W-:Y:S01]  /*3ef0*/  IMAD R10, R3, c[0x0][0x1c4], RZ ;  /* 0x00007100030a7a24 */ /* 0x000fe200078e02ff */
[----:B------:R-:W-:Y:S01]  /*3f00*/  LOP3.LUT R12, R0, 0x840, RZ, 0xc0, !PT ;  /* 0x00000840000c7812 */ /* 0x000fe200078ec0ff */
[----:B------:R-:W-:Y:S01]  /*3f10*/  IMAD R17, R30, 0x4, R21 ;  /* 0x000000041e117824 */ /* 0x000fe200078e0215 */
[----:B------:R-:W-:Y:S01]  /*3f20*/  LOP3.LUT R11, R11, 0xc, RZ, 0xc0, !PT ;  /* 0x0000000c0b0b7812 */ /* 0x000fe200078ec0ff */
[----:B------:R-:W-:Y:S01]  /*3f30*/  IMAD.MOV.U32 R139, RZ, RZ, R80 ;  /* 0x000000ffff8b7224 */ /* 0x000fe200078e0050 */
[----:B------:R-:W-:Y:S01]  /*3f40*/  LOP3.LUT R15, R12, 0x40, R15, 0x78, !PT ;  /* 0x000000400c0f7812 */ /* 0x000fe200078e780f */
[----:B------:R-:W-:Y:S01]  /*3f50*/  IMAD R22, R30, 0x4, R17 ;  /* 0x000000041e167824 */ /* 0x000fe200078e0211 */
[----:B------:R-:W-:Y:S01]  /*3f60*/  LOP3.LUT R28, R14, 0x1800, R5, 0xf8, !PT ;  /* 0x000018000e1c7812 */ /* 0x000fe200078ef805 */
[----:B------:R-:W-:Y:S01]  /*3f70*/  IMAD.SHL.U32 R12, R10, 0x2, RZ ;  /* 0x000000020a0c7824 */ /* 0x000fe200078e00ff */
[----:B------:R-:W-:Y:S01]  /*3f80*/  SHF.L.U32 R5, R4, 0x1, RZ ;  /* 0x0000000104057819 */ /* 0x000fe200000006ff */
[----:B------:R-:W-:Y:S01]  /*3f90*/  IMAD R23, R30, 0x4, R22 ;  /* 0x000000041e177824 */ /* 0x000fe200078e0216 */
[----:B------:R-:W-:Y:S01]  /*3fa0*/  LOP3.LUT R98, R15, R98, RZ, 0xfc, !PT ;  /* 0x000000620f627212 */ /* 0x000fe200078efcff */
[----:B------:R-:W-:Y:S01]  /*3fb0*/  IMAD.IADD R0, R14, 0x1, R11 ;  /* 0x000000010e007824 */ /* 0x000fe200078e020b */
[----:B------:R-:W-:Y:S01]  /*3fc0*/  IADD3 R108, P1, P2, R12, c[0x0][0x178], R5 ;  /* 0x00005e000c6c7a10 */ /* 0x000fe20007a3e005 */
[----:B------:R-:W-:Y:S01]  /*3fd0*/  IMAD.HI R4, R4, 0x2, RZ ;  /* 0x0000000204047827 */ /* 0x000fe200078e02ff */
[----:B------:R-:W-:Y:S01]  /*3fe0*/  LEA R24, R30, R23, 0x2 ;  /* 0x000000171e187211 */ /* 0x000fe200078e10ff */
[----:B------:R-:W-:Y:S01]  /*3ff0*/  BAR.SYNC.DEFER_BLOCKING 0x0 ;  /* 0x0000000000007b1d */ /* 0x000fe20000010000 */
[----:B------:R-:W-:Y:S01]  /*4000*/  LOP3.LUT R12, R28, R29, RZ, 0x3c, !PT ;  /* 0x0000001d1c0c7212 */ /* 0x000fe200078e3cff */
[----:B------:R-:W-:Y:S01]  /*4010*/  IMAD.HI R11, R10, 0x2, RZ ;  /* 0x000000020a0b7827 */ /* 0x000fe200078e02ff */
[----:B------:R-:W-:-:S02]  /*4020*/  MOV R147, R76 ;  /* 0x0000004c00937202 */ /* 0x000fc40000000f00 */
[----:B------:R-:W-:Y:S01]  /*4030*/  MOV R87, R9 ;  /* 0x0000000900577202 */ /* 0x000fe20000000f00 */
[----:B------:R-:W-:Y:S01]  /*4040*/  IMAD R25, R30, 0x4, R24 ;  /* 0x000000041e197824 */ /* 0x000fe200078e0218 */
[----:B------:R-:W-:Y:S01]  /*4050*/  IADD3.X R110, R11, c[0x0][0x17c], R4, P1, P2 ;  /* 0x00005f000b6e7a10 */ /* 0x000fe20000fe4404 */
[----:B------:R-:W-:Y:S01]  /*4060*/  IMAD.MOV.U32 R133, RZ, RZ, R82 ;  /* 0x000000ffff857224 */ /* 0x000fe200078e0052 */
[-C--:B------:R-:W-:Y:S01]  /*4070*/  LEA R14, P1, R16, R108.reuse, 0x1 ;  /* 0x0000006c100e7211 */ /* 0x080fe200078208ff */
[----:B------:R-:W-:Y:S01]  /*4080*/  IMAD R26, R30, 0x4, R25 ;  /* 0x000000041e1a7824 */ /* 0x000fe200078e0219 */
[----:B------:R-:W-:Y:S01]  /*4090*/  LEA R10, P2, R18, R108, 0x1 ;  /* 0x0000006c120a7211 */ /* 0x000fe200078408ff */
[----:B------:R-:W-:Y:S01]  /*40a0*/  IMAD.MOV.U32 R127, RZ, RZ, R85 ;  /* 0x000000ffff7f7224 */ /* 0x000fe200078e0055 */
[----:B------:R-:W-:Y:S01]  /*40b0*/  LEA.HI.X.SX32 R15, R16, R110, 0x1, P1 ;  /* 0x0000006e100f7211 */ /* 0x000fe200008f0eff */
[----:B------:R-:W-:Y:S01]  /*40c0*/  IMAD.MOV.U32 R85, RZ, RZ, R51 ;  /* 0x000000ffff557224 */ /* 0x000fe200078e0033 */
[----:B------:R-:W-:Y:S01]  /*40d0*/  LEA R27, R30, R26, 0x2 ;  /* 0x0000001a1e1b7211 */ /* 0x000fe200078e10ff */
[----:B------:R-:W-:Y:S01]  /*40e0*/  IMAD.MOV.U32 R115, RZ, RZ, R91 ;  /* 0x000000ffff737224 */ /* 0x000fe200078e005b */
[C---:B------:R-:W-:Y:S01]  /*40f0*/  LEA R4, P3, R19.reuse, R108, 0x1 ;  /* 0x0000006c13047211 */ /* 0x040fe200078608ff */
[----:B------:R-:W-:Y:S01]  /*4100*/  IMAD.MOV.U32 R113, RZ, RZ, R100 ;  /* 0x000000ffff717224 */ /* 0x000fe200078e0064 */
[-C--:B------:R-:W-:Y:S01]  /*4110*/  LEA.HI.X.SX32 R11, R18, R110.reuse, 0x1, P2 ;  /* 0x0000006e120b7211 */ /* 0x080fe200010f0eff */
[C---:B------:R-:W-:Y:S01]  /*4120*/  IMAD R28, R30.reuse, 0x4, R27 ;  /* 0x000000041e1c7824 */ /* 0x040fe200078e021b */
[----:B------:R-:W-:Y:S01]  /*4130*/  LEA.HI.X.SX32 R5, R19, R110, 0x1, P3 ;  /* 0x0000006e13057211 */ /* 0x000fe200018f0eff */
[----:B------:R-:W-:Y:S01]  /*4140*/  IMAD.MOV.U32 R91, RZ, RZ, R53 ;  /* 0x000000ffff5b7224 */ /* 0x000fe200078e0035 */
[CC--:B------:R-:W-:Y:S01]  /*4150*/  LEA R92, P2, R17.reuse, R108.reuse, 0x1 ;  /* 0x0000006c115c7211 */ /* 0x0c0fe200078408ff */
[----:B------:R-:W-:Y:S01]  /*4160*/  IMAD R29, R30, 0x4, R28 ;  /* 0x000000041e1d7824 */ /* 0x000fe200078e021c */
[----:B------:R-:W-:Y:S01]  /*4170*/  LEA R96, P1, R20, R108, 0x1 ;  /* 0x0000006c14607211 */ /* 0x000fe200078208ff */
[----:B------:R-:W-:Y:S01]  /*4180*/  IMAD.MOV.U32 R117, RZ, RZ, R90 ;  /* 0x000000ffff757224 */ /* 0x000fe200078e005a */
[-C--:B------:R-:W-:Y:S01]  /*4190*/  LEA.HI.X.SX32 R93, R17, R110.reuse, 0x1, P2 ;  /* 0x0000006e115d7211 */ /* 0x080fe200010f0eff */
[----:B------:R-:W-:Y:S01]  /*41a0*/  IMAD.MOV.U32 R143, RZ, RZ, R78 ;  /* 0x000000ffff8f7224 */ /* 0x000fe200078e004e */
[----:B------:R-:W-:Y:S01]  /*41b0*/  LEA R16, R30, R29, 0x2 ;  /* 0x0000001d1e107211 */ /* 0x000fe200078e10ff */
[----:B------:R-:W-:Y:S01]  /*41c0*/  IMAD.MOV.U32 R121, RZ, RZ, R88 ;  /* 0x000000ffff797224 */ /* 0x000fe200078e0058 */
[----:B------:R-:W-:-:S02]  /*41d0*/  LEA.HI.X.SX32 R97, R20, R110, 0x1, P1 ;  /* 0x0000006e14617211 */ /* 0x000fc400008f0eff */
[CC--:B------:R-:W-:Y:S01]  /*41e0*/  LEA R94, P1, R21.reuse, R108.reuse, 0x1 ;  /* 0x0000006c155e7211 */ /* 0x0c0fe200078208ff */
[----:B------:R-:W-:Y:S01]  /*41f0*/  IMAD R18, R30, 0x4, R16 ;  /* 0x000000041e127824 */ /* 0x000fe200078e0210 */
[----:B------:R-:W-:Y:S02]  /*4200*/  LEA R74, P3, R22, R108, 0x1 ;  /* 0x0000006c164a7211 */ /* 0x000fe400078608ff */
[-C--:B------:R-:W-:Y:S01]  /*4210*/  LEA.HI.X.SX32 R95, R21, R110.reuse, 0x1, P1 ;  /* 0x0000006e155f7211 */ /* 0x080fe200008f0eff */
[----:B------:R-:W-:Y:S01]  /*4220*/  IMAD R19, R30, 0x4, R18 ;  /* 0x000000041e137824 */ /* 0x000fe200078e0212 */
[----:B------:R-:W-:Y:S02]  /*4230*/  LEA.HI.X.SX32 R75, R22, R110, 0x1, P3 ;  /* 0x0000006e164b7211 */ /* 0x000fe400018f0eff */
[----:B------:R-:W-:Y:S02]  /*4240*/  LEA R70, P2, R24, R108, 0x1 ;  /* 0x0000006c18467211 */ /* 0x000fe400078408ff */
[----:B------:R-:W-:-:S02]  /*4250*/  LEA R17, R30, R19, 0x2 ;  /* 0x000000131e117211 */ /* 0x000fc400078e10ff */
[C---:B------:R-:W-:Y:S02]  /*4260*/  LEA R72, P1, R23.reuse, R108, 0x1 ;  /* 0x0000006c17487211 */ /* 0x040fe400078208ff */
[-C--:B------:R-:W-:Y:S01]  /*4270*/  LEA.HI.X.SX32 R71, R24, R110.reuse, 0x1, P2 ;  /* 0x0000006e18477211 */ /* 0x080fe200010f0eff */
[C---:B------:R-:W-:Y:S01]  /*4280*/  IMAD R20, R30.reuse, 0x4, R17 ;  /* 0x000000041e147824 */ /* 0x040fe200078e0211 */
[----:B------:R-:W-:Y:S02]  /*4290*/  LEA.HI.X.SX32 R73, R23, R110, 0x1, P1 ;  /* 0x0000006e17497211 */ /* 0x000fe400008f0eff */
[-C--:B------:R-:W-:Y:S01]  /*42a0*/  LEA R64, P2, R27, R108.reuse, 0x1 ;  /* 0x0000006c1b407211 */ /* 0x080fe200078408ff */
[----:B------:R-:W-:Y:S01]  /*42b0*/  IMAD R21, R30, 0x4, R20 ;  /* 0x000000041e157824 */ /* 0x000fe200078e0214 */
[----:B------:R-:W-:Y:S02]  /*42c0*/  LEA R68, P3, R25, R108, 0x1 ;  /* 0x0000006c19447211 */ /* 0x000fe400078608ff */
[----:B------:R-:W-:-:S02]  /*42d0*/  LEA.HI.X.SX32 R65, R27, R110, 0x1, P2 ;  /* 0x0000006e1b417211 */ /* 0x000fc400010f0eff */
[----:B------:R-:W-:Y:S02]  /*42e0*/  LEA R22, R30, R21, 0x2 ;  /* 0x000000151e167211 */ /* 0x000fe400078e10ff */
[----:B------:R-:W-:Y:S02]  /*42f0*/  LEA R60, P2, R16, R108, 0x1 ;  /* 0x0000006c103c7211 */ /* 0x000fe400078408ff */
[----:B------:R-:W-:Y:S01]  /*4300*/  LEA.HI.X.SX32 R69, R25, R110, 0x1, P3 ;  /* 0x0000006e19457211 */ /* 0x000fe200018f0eff */
[----:B------:R-:W-:Y:S01]  /*4310*/  IMAD R23, R30, 0x4, R22 ;  /* 0x000000041e177824 */ /* 0x000fe200078e0216 */
[-C--:B------:R-:W-:Y:S02]  /*4320*/  LEA R66, P1, R26, R108.reuse, 0x1 ;  /* 0x0000006c1a427211 */ /* 0x080fe400078208ff */
[----:B------:R-:W-:Y:S01]  /*4330*/  LEA R62, P3, R28, R108, 0x1 ;  /* 0x0000006c1c3e7211 */ /* 0x000fe200078608ff */
[----:B------:R-:W-:Y:S01]  /*4340*/  IMAD R24, R30, 0x4, R23 ;  /* 0x000000041e187824 */ /* 0x000fe200078e0217 */
[----:B------:R-:W-:-:S02]  /*4350*/  LEA.HI.X.SX32 R61, R16, R110, 0x1, P2 ;  /* 0x0000006e103d7211 */ /* 0x000fc400010f0eff */
[----:B------:R-:W-:Y:S02]  /*4360*/  LEA.HI.X.SX32 R67, R26, R110, 0x1, P1 ;  /* 0x0000006e1a437211 */ /* 0x000fe400008f0eff */
[----:B------:R-:W-:Y:S02]  /*4370*/  LEA R16, R30, R24, 0x2 ;  /* 0x000000181e107211 */ /* 0x000fe400078e10ff */
[----:B------:R-:W-:Y:S02]  /*4380*/  LEA.HI.X.SX32 R63, R28, R110, 0x1, P3 ;  /* 0x0000006e1c3f7211 */ /* 0x000fe400018f0eff */
[-C--:B------:R-:W-:Y:S01]  /*4390*/  LEA R56, P1, R29, R108.reuse, 0x1 ;  /* 0x0000006c1d387211 */ /* 0x080fe200078208ff */
[----:B------:R-:W-:Y:S01]  /*43a0*/  IMAD R25, R30, 0x4, R16 ;  /* 0x000000041e197824 */ /* 0x000fe200078e0210 */
[-C--:B------:R-:W-:Y:S02]  /*43b0*/  LEA R58, P3, R18, R108.reuse, 0x1 ;  /* 0x0000006c123a7211 */ /* 0x080fe400078608ff */
[----:B------:R-:W-:-:S02]  /*43c0*/  LEA R40, P2, R17, R108, 0x1 ;  /* 0x0000006c11287211 */ /* 0x000fc400078408ff */
[-C--:B------:R-:W-:Y:S02]  /*43d0*/  LEA.HI.X.SX32 R57, R29, R110.reuse, 0x1, P1 ;  /* 0x0000006e1d397211 */ /* 0x080fe400008f0eff */
[-C--:B------:R-:W-:Y:S02]  /*43e0*/  LEA.HI.X.SX32 R59, R18, R110.reuse, 0x1, P3 ;  /* 0x0000006e123b7211 */ /* 0x080fe400018f0eff */
[----:B------:R-:W-:Y:S01]  /*43f0*/  LEA.HI.X.SX32 R41, R17, R110, 0x1, P2 ;  /* 0x0000006e11297211 */ /* 0x000fe200010f0eff */
[----:B------:R-:W-:Y:S01]  /*4400*/  IMAD R17, R30, 0x4, R25 ;  /* 0x000000041e117824 */ /* 0x000fe200078e0219 */
[CC--:B------:R-:W-:Y:S02]  /*4410*/  LEA R44, P1, R19.reuse, R108.reuse, 0x1 ;  /* 0x0000006c132c7211 */ /* 0x0c0fe400078208ff */
[----:B------:R-:W-:Y:S02]  /*4420*/  LEA R36, P3, R20, R108, 0x1 ;  /* 0x0000006c14247211 */ /* 0x000fe400078608ff */
[----:B------:R-:W-:-:S02]  /*4430*/  LEA.HI.X.SX32 R45, R19, R110, 0x1, P1 ;  /* 0x0000006e132d7211 */ /* 0x000fc400008f0eff */
[----:B------:R-:W-:Y:S02]  /*4440*/  LEA.HI.X.SX32 R37, R20, R110, 0x1, P3 ;  /* 0x0000006e14257211 */ /* 0x000fe400018f0eff */
[-C--:B------:R-:W-:Y:S02]  /*4450*/  LEA R32, P1, R21, R108.reuse, 0x1 ;  /* 0x0000006c15207211 */ /* 0x080fe400078208ff */
[C---:B------:R-:W-:Y:S02]  /*4460*/  LEA R20, R30.reuse, R17, 0x2 ;  /* 0x000000111e147211 */ /* 0x040fe400078e10ff */
[----:B------:R-:W-:Y:S02]  /*4470*/  LEA R26, P3, R23, R108, 0x1 ;  /* 0x0000006c171a7211 */ /* 0x000fe400078608ff */
[----:B------:R-:W-:Y:S01]  /*4480*/  LEA.HI.X.SX32 R33, R21, R110, 0x1, P1 ;  /* 0x0000006e15217211 */ /* 0x000fe200008f0eff */
[----:B------:R-:W-:Y:S01]  /*4490*/  IMAD R21, R30, 0x4, R20 ;  /* 0x000000041e157824 */ /* 0x000fe200078e0214 */
[----:B------:R-:W-:-:S02]  /*44a0*/  LEA R28, P2, R22, R108, 0x1 ;  /* 0x0000006c161c7211 */ /* 0x000fc400078408ff */
[----:B------:R-:W-:Y:S01]  /*44b0*/  LEA.HI.X.SX32 R27, R23, R110, 0x1, P3 ;  /* 0x0000006e171b7211 */ /* 0x000fe200018f0eff */
[----:B------:R-:W-:Y:S01]  /*44c0*/  IMAD R31, R30, 0x4, R21 ;  /* 0x000000041e1f7824 */ /* 0x000fe200078e0215 */
[C---:B------:R-:W-:Y:S02]  /*44d0*/  LEA R46, P3, R25.reuse, R108, 0x1 ;  /* 0x0000006c192e7211 */ /* 0x040fe400078608ff */
[----:B------:R-:W-:Y:S02]  /*44e0*/  LEA.HI.X.SX32 R29, R22, R110, 0x1, P2 ;  /* 0x0000006e161d7211 */ /* 0x000fe400010f0eff */
[----:B------:R-:W-:Y:S02]  /*44f0*/  LEA R18, P2, R16, R108, 0x1 ;  /* 0x0000006c10127211 */ /* 0x000fe400078408ff */
[----:B------:R-:W-:Y:S02]  /*4500*/  LEA.HI.X.SX32 R47, R25, R110, 0x1, P3 ;  /* 0x0000006e192f7211 */ /* 0x000fe400018f0eff */
[----:B------:R-:W-:-:S02]  /*4510*/  LEA R25, R30, R31, 0x2 ;  /* 0x0000001f1e197211 */ /* 0x000fc400078e10ff */
[----:B------:R-:W-:Y:S02]  /*4520*/  LEA.HI.X.SX32 R19, R16, R110, 0x1, P2 ;  /* 0x0000006e10137211 */ /* 0x000fe400010f0eff */
[-C--:B------:R-:W-:Y:S01]  /*4530*/  LEA R22, P1, R24, R108.reuse, 0x1 ;  /* 0x0000006c18167211 */ /* 0x080fe200078208ff */
[----:B------:R-:W-:Y:S01]  /*4540*/  IMAD R99, R30, 0x4, R25 ;  /* 0x000000041e637824 */ /* 0x000fe200078e0219 */
[-C--:B------:R-:W-:Y:S02]  /*4550*/  LEA R38, P2, R20, R108.reuse, 0x1 ;  /* 0x0000006c14267211 */ /* 0x080fe400078408ff */
[----:B------:R-:W-:Y:S02]  /*4560*/  LEA R34, P3, R21, R108, 0x1 ;  /* 0x0000006c15227211 */ /* 0x000fe400078608ff */
[-C--:B------:R-:W-:Y:S02]  /*4570*/  LEA.HI.X.SX32 R23, R24, R110.reuse, 0x1, P1 ;  /* 0x0000006e18177211 */ /* 0x080fe400008f0eff */
[----:B------:R-:W-:-:S02]  /*4580*/  LEA.HI.X.SX32 R39, R20, R110, 0x1, P2 ;  /* 0x0000006e14277211 */ /* 0x000fc400010f0eff */
[----:B------:R-:W-:Y:S01]  /*4590*/  LEA.HI.X.SX32 R35, R21, R110, 0x1, P3 ;  /* 0x0000006e15237211 */ /* 0x000fe200018f0eff */
[----:B------:R-:W-:Y:S01]  /*45a0*/  IMAD R21, R30, 0x4, R99 ;  /* 0x000000041e157824 */ /* 0x000fe200078e0263 */
[-C--:B------:R-:W-:Y:S02]  /*45b0*/  LEA R42, P1, R17, R108.reuse, 0x1 ;  /* 0x0000006c112a7211 */ /* 0x080fe400078208ff */
[----:B------:R-:W-:Y:S02]  /*45c0*/  LEA R24, P2, R25, R108, 0x1 ;  /* 0x0000006c19187211 */ /* 0x000fe400078408ff */
[-C--:B------:R-:W-:Y:S02]  /*45d0*/  LEA.HI.X.SX32 R43, R17, R110.reuse, 0x1, P1 ;  /* 0x0000006e112b7211 */ /* 0x080fe400008f0eff */
[----:B------:R-:W-:Y:S02]  /*45e0*/  LEA.HI.X.SX32 R25, R25, R110, 0x1, P2 ;  /* 0x0000006e19197211 */ /* 0x000fe400010f0eff */
[----:B------:R-:W-:-:S02]  /*45f0*/  LEA R30, P1, R31, R108, 0x1 ;  /* 0x0000006c1f1e7211 */ /* 0x000fc400078208ff */
[-C--:B------:R-:W-:Y:S02]  /*4600*/  LEA R16, P3, R99, R108.reuse, 0x1 ;  /* 0x0000006c63107211 */ /* 0x080fe400078608ff */
[----:B------:R-:W-:Y:S02]  /*4610*/  LEA R20, P4, R21, R108, 0x1 ;  /* 0x0000006c15147211 */ /* 0x000fe400078808ff */
[----:B------:R-:W-:Y:S02]  /*4620*/  FSETP.GEU.AND P2, PT, R149, 1.175494350822287508e-38, PT ;  /* 0x008000009500780b */ /* 0x000fe40003f4e000 */
[----:B------:R-:W-:Y:S02]  /*4630*/  MOV R108, R7 ;  /* 0x00000007006c7202 */ /* 0x000fe40000000f00 */
[----:B------:R-:W-:Y:S02]  /*4640*/  FSEL R6, R6, R149, !P2 ;  /* 0x0000009506067208 */ /* 0x000fe40005000000 */
[----:B------:R-:W-:Y:S01]  /*4650*/  LEA.HI.X.SX32 R17, R99, R110, 0x1, P3 ;  /* 0x0000006e63117211 */ /* 0x000fe200018f0eff */
[C---:B------:R-:W-:Y:S01]  /*4660*/  FMUL R7, R108.reuse, 8388608 ;  /* 0x4b0000006c077820 */ /* 0x040fe20000400000 */
[----:B------:R-:W-:-:S02]  /*4670*/  FSETP.GEU.AND P3, PT, R108, 1.175494350822287508e-38, PT ;  /* 0x008000006c00780b */ /* 0x000fc40003f6e000 */
[----:B------:R-:W-:Y:S02]  /*4680*/  IADD3 R76, R6, -0x3f3504f3, RZ ;  /* 0xc0cafb0d064c7810 */ /* 0x000fe40007ffe0ff */
[----:B------:R-:W-:Y:S02]  /*4690*/  FSEL R7, R7, R108, !P3 ;  /* 0x0000006c07077208 */ /* 0x000fe40005800000 */
[----:B------:R-:W-:Y:S02]  /*46a0*/  MOV R129, R84 ;  /* 0x0000005400817202 */ /* 0x000fe40000000f00 */
[----:B------:R-:W-:Y:S01]  /*46b0*/  LOP3.LUT R77, R76, 0xff800000, RZ, 0xc0, !PT ;  /* 0xff8000004c4d7812 */ /* 0x000fe200078ec0ff */
[----:B------:R-:W-:Y:S01]  /*46c0*/  FMUL R76, R87, 8388608 ;  /* 0x4b000000574c7820 */ /* 0x000fe20000400000 */
[----:B------:R-:W-:Y:S02]  /*46d0*/  LEA.HI.X.SX32 R21, R21, R110, 0x1, P4 ;  /* 0x0000006e15157211 */ /* 0x000fe400020f0eff */
[----:B------:R-:W-:-:S02]  /*46e0*/  MOV R84, R8 ;  /* 0x0000000800547202 */ /* 0x000fc40000000f00 */
[----:B------:R-:W-:Y:S02]  /*46f0*/  FSETP.GEU.AND P4, PT, R87, 1.175494350822287508e-38, PT ;  /* 0x008000005700780b */ /* 0x000fe40003f8e000 */
[----:B------:R-:W-:Y:S02]  /*4700*/  IADD3 R9, R7, -0x3f3504f3, RZ ;  /* 0xc0cafb0d07097810 */ /* 0x000fe40007ffe0ff */
[----:B------:R-:W-:Y:S02]  /*4710*/  LEA.HI.X.SX32 R31, R31, R110, 0x1, P1 ;  /* 0x0000006e1f1f7211 */ /* 0x000fe400008f0eff */
[----:B------:R-:W-:Y:S02]  /*4720*/  FSETP.GT.AND P1, PT, |R84|, 8.50705917302346158658e+37, PT ;  /* 0x7e8000005400780b */ /* 0x000fe40003f24200 */
[----:B------:R-:W-:Y:S02]  /*4730*/  FSEL R8, R76, R87, !P4 ;  /* 0x000000574c087208 */ /* 0x000fe40006000000 */
[----:B------:R-:W-:Y:S01]  /*4740*/  LOP3.LUT R76, R9, 0xff800000, RZ, 0xc0, !PT ;  /* 0xff800000094c7812 */ /* 0x000fe200078ec0ff */
[----:B------:R-:W-:Y:S01]  /*4750*/  FMUL R9, R84, 8388608 ;  /* 0x4b00000054097820 */ /* 0x000fe20000400000 */
[----:B------:R-:W-:-:S02]  /*4760*/  MOV R103, R48 ;  /* 0x0000003000677202 */ /* 0x000fc40000000f00 */
[----:B------:R-:W-:Y:S01]  /*4770*/  FSEL R48, RZ, -23, P2 ;  /* 0xc1b80000ff307808 */ /* 0x000fe20001000000 */
[----:B------:R-:W-:Y:S01]  /*4780*/  I2F R78, R76 ;  /* 0x0000004c004e7306 */ /* 0x000fe20000201400 */
[C---:B------:R-:W-:Y:S02]  /*4790*/  FSETP.GEU.AND P5, PT, R84.reuse, 1.175494350822287508e-38, PT ;  /* 0x008000005400780b */ /* 0x040fe40003fae000 */
[----:B------:R-:W-:Y:S01]  /*47a0*/  FSETP.GEU.AND P2, PT, |R84|, 1.175494350822287508e-38, PT ;  /* 0x008000005400780b */ /* 0x000fe20003f4e200 */
[----:B------:R-:W-:Y:S01]  /*47b0*/  @P1 FMUL R85, R85, 0.25 ;  /* 0x3e80000055551820 */ /* 0x000fe20000400000 */
[----:B------:R-:W-:Y:S01]  /*47c0*/  IADD3 R80, R8, -0x3f3504f3, RZ ;  /* 0xc0cafb0d08507810 */ /* 0x000fe20007ffe0ff */
[----:B------:R-:W-:Y:S01]  /*47d0*/  @P1 FMUL R55, R55, 0.25 ;  /* 0x3e80000037371820 */ /* 0x000fe20000400000 */
[----:B------:R-:W-:Y:S01]  /*47e0*/  FSEL R9, R9, R84, !P5 ;  /* 0x0000005409097208 */ /* 0x000fe20006800000 */
[----:B------:R-:W-:Y:S01]  /*47f0*/  @P1 FMUL R84, R84, 0.25 ;  /* 0x3e80000054541820 */ /* 0x000fe20000400000 */
[----:B------:R-:W-:Y:S01]  /*4800*/  MOV R135, R81 ;  /* 0x0000005100877202 */ /* 0x000fe20000000f00 */
[----:B------:R-:W-:Y:S01]  /*4810*/  @P1 FMUL R54, R54, 0.25 ;  /* 0x3e80000036361820 */ /* 0x000fe20000400000 */
[----:B------:R-:W-:Y:S01]  /*4820*/  LOP3.LUT R81, R80, 0xff800000, RZ, 0xc0, !PT ;  /* 0xff80000050517812 */ /* 0x000fe200078ec0ff */
[----:B------:R-:W-:Y:S01]  /*4830*/  @P1 FMUL R107, R107, 0.25 ;  /* 0x3e8000006b6b1820 */ /* 0x000fe20000400000 */
[----:B------:R-:W-:Y:S01]  /*4840*/  IADD3 R80, R9, -0x3f3504f3, RZ ;  /* 0xc0cafb0d09507810 */ /* 0x000fe20007ffe0ff */
[----:B------:R-:W-:Y:S01]  /*4850*/  @P1 FMUL R106, R106, 0.25 ;  /* 0x3e8000006a6a1820 */ /* 0x000fe20000400000 */
[----:B------:R-:W-:Y:S01]  /*4860*/  MOV R111, R101 ;  /* 0x00000065006f7202 */ /* 0x000fe20000000f00 */
[----:B------:R-:W-:Y:S01]  /*4870*/  IMAD.MOV.U32 R101, RZ, RZ, R49 ;  /* 0x000000ffff657224 */ /* 0x000fe200078e0031 */
[----:B------:R-:W-:Y:S01]  /*4880*/  LOP3.LUT R80, R80, 0xff800000, RZ, 0xc0, !PT ;  /* 0xff80000050507812 */ /* 0x000fe200078ec0ff */
[----:B------:R-:W-:Y:S01]  /*4890*/  @!P2 FMUL R84, R84, 16777216 ;  /* 0x4b8000005454a820 */ /* 0x000fe20000400000 */
[----:B------:R-:W-:Y:S01]  /*48a0*/  FSEL R49, RZ, -23, P3 ;  /* 0xc1b80000ff317808 */ /* 0x000fe20001800000 */
[----:B------:R-:W-:Y:S01]  /*48b0*/  @P1 FMUL R109, R109, 0.25 ;  /* 0x3e8000006d6d1820 */ /* 0x000fe20000400000 */
[----:B------:R-:W-:Y:S01]  /*48c0*/  FSETP.GT.AND P3, PT, |R87|, 8.50705917302346158658e+37, PT ;  /* 0x7e8000005700780b */ /* 0x000fe20003f64200 */
[----:B------:R-:W-:Y:S01]  /*48d0*/  I2F R82, R80 ;  /* 0x0000005000527306 */ /* 0x000fe20000201400 */
[----:B------:R-:W-:Y:S01]  /*48e0*/  MOV R141, R79 ;  /* 0x0000004f008d7202 */ /* 0x000fe20000000f00 */
[----:B------:R-:W-:Y:S01]  /*48f0*/  @P1 FMUL R102, R102, 0.25 ;  /* 0x3e80000066661820 */ /* 0x000fe20000400000 */
[----:B------:R-:W-:Y:S01]  /*4900*/  MOV R119, R89 ;  /* 0x0000005900777202 */ /* 0x000fe20000000f00 */
[----:B------:R-:W-:Y:S01]  /*4910*/  @!P2 FMUL R85, R85, 16777216 ;  /* 0x4b8000005555a820 */ /* 0x000fe20000400000 */
[----:B------:R-:W-:Y:S01]  /*4920*/  MOV R89, R50 ;  /* 0x0000003200597202 */ /* 0x000fe20000000f00 */
[----:B------:R-:W-:Y:S01]  /*4930*/  @!P2 FMUL R55, R55, 16777216 ;  /* 0x4b8000003737a820 */ /* 0x000fe20000400000 */
[----:B------:R-:W-:Y:S01]  /*4940*/  MOV R99, R52 ;  /* 0x0000003400637202 */ /* 0x000fe20000000f00 */
[----:B------:R-:W0:Y:S01]  /*4950*/  I2F R79, R77 ;  /* 0x0000004d004f7306 */ /* 0x000e220000201400 */
[----:B------:R-:W-:Y:S01]  /*4960*/  FSEL R50, RZ, -23, P4 ;  /* 0xc1b80000ff327808 */ /* 0x000fe20002000000 */
[----:B------:R-:W-:Y:S01]  /*4970*/  @P1 FMUL R89, R89, 0.25 ;  /* 0x3e80000059591820 */ /* 0x000fe20000400000 */
[C---:B------:R-:W-:Y:S01]  /*4980*/  FSETP.GEU.AND P4, PT, |R87|.reuse, 1.175494350822287508e-38, PT ;  /* 0x008000005700780b */ /* 0x040fe20003f8e200 */
[----:B------:R-:W-:Y:S01]  /*4990*/  @P3 FMUL R87, R87, 0.25 ;  /* 0x3e80000057573820 */ /* 0x000fe20000400000 */
[----:B------:R-:W-:Y:S01]  /*49a0*/  FSEL R51, RZ, -23, P5 ;  /* 0xc1b80000ff337808 */ /* 0x000fe20002800000 */
[----:B------:R-:W-:Y:S01]  /*49b0*/  @!P2 FMUL R89, R89, 16777216 ;  /* 0x4b8000005959a820 */ /* 0x000fe20000400000 */
[----:B------:R-:W-:Y:S01]  /*49c0*/  FSETP.GT.AND P1, PT, |R108|, 8.50705917302346158658e+37, PT ;  /* 0x7e8000006c00780b */ /* 0x000fe20003f24200 */
[----:B------:R-:W1:Y:S01]  /*49d0*/  MUFU.RCP R52, R84 ;  /* 0x0000005400347308 */ /* 0x000e620000001000 */
[----:B------:R-:W-:Y:S01]  /*49e0*/  @!P2 FMUL R54, R54, 16777216 ;  /* 0x4b8000003636a820 */ /* 0x000fe20000400000 */
[----:B------:R-:W-:Y:S01]  /*49f0*/  MOV R125, R86 ;  /* 0x00000056007d7202 */ /* 0x000fe20000000f00 */
[----:B------:R-:W-:Y:S01]  /*4a00*/  @!P2 FMUL R107, R107, 16777216 ;  /* 0x4b8000006b6ba820 */ /* 0x000fe20000400000 */
[----:B------:R-:W-:Y:S01]  /*4a10*/  MOV R131, R83 ;  /* 0x0000005300837202 */ /* 0x000fe20000000f00 */
[----:B------:R-:W-:Y:S01]  /*4a20*/  @!P2 FMUL R106, R106, 16777216 ;  /* 0x4b8000006a6aa820 */ /* 0x000fe20000400000 */
[----:B------:R-:W-:Y:S01]  /*4a30*/  FSETP.GEU.AND P5, PT, |R108|, 1.175494350822287508e-38, PT ;  /* 0x008000006c00780b */ /* 0x000fe20003fae200 */
[----:B------:R-:W-:Y:S01]  /*4a40*/  @!P2 FMUL R109, R109, 16777216 ;  /* 0x4b8000006d6da820 */ /* 0x000fe20000400000 */
[----:B------:R-:W2:Y:S01]  /*4a50*/  I2F R83, R81 ;  /* 0x0000005100537306 */ /* 0x000ea20000201400 */
[----:B------:R-:W-:Y:S01]  /*4a60*/  @!P2 FMUL R102, R102, 16777216 ;  /* 0x4b8000006666a820 */ /* 0x000fe20000400000 */
[----:B------:R-:W-:Y:S01]  /*4a70*/  FSETP.GT.AND P2, PT, |R149|, 8.50705917302346158658e+37, PT ;  /* 0x7e8000009500780b */ /* 0x000fe20003f44200 */
[----:B------:R-:W-:Y:S01]  /*4a80*/  @!P4 FMUL R87, R87, 16777216 ;  /* 0x4b8000005757c820 */ /* 0x000fe20000400000 */
[----:B------:R-:W-:Y:S01]  /*4a90*/  MOV R118, 0x3dc6b27f ;  /* 0x3dc6b27f00767802 */ /* 0x000fe20000000f00 */
[----:B0-----:R-:W-:Y:S01]  /*4aa0*/  FFMA.FTZ R48, R79, 1.1920928955078125e-07, R48 ;  /* 0x340000004f307823 */ /* 0x001fe20000010030 */
[----:B------:R-:W-:Y:S01]  /*4ab0*/  IADD3 R76, R7, -R76, RZ ;  /* 0x8000004c074c7210 */ /* 0x000fe20007ffe0ff */
[----:B------:R-:W-:Y:S01]  /*4ac0*/  FFMA.FTZ R51, R82, 1.1920928955078125e-07, R51 ;  /* 0x3400000052337823 */ /* 0x000fe20000010033 */
[----:B------:R-:W-:Y:S01]  /*4ad0*/  IADD3 R80, R9, -R80, RZ ;  /* 0x8000005009507210 */ /* 0x000fe20007ffe0ff */
[----:B-1----:R-:W-:-:S02]  /*4ae0*/  FMUL R82, R52, R85 ;  /* 0x0000005534527220 */ /* 0x002fc40000400000 */
[C---:B------:R-:W-:Y:S02]  /*4af0*/  FMUL R79, R52.reuse, R89 ;  /* 0x00000059344f7220 */ /* 0x040fe40000400000 */
[C---:B------:R-:W-:Y:S02]  /*4b00*/  FMUL R53, R52.reuse, R55 ;  /* 0x0000003734357220 */ /* 0x040fe40000400000 */
[C---:B------:R-:W-:Y:S02]  /*4b10*/  FMUL R54, R52.reuse, R54 ;  /* 0x0000003634367220 */ /* 0x040fe40000400000 */
[C---:B------:R-:W-:Y:S02]  /*4b20*/  FMUL R85, R52.reuse, R107 ;  /* 0x0000006b34557220 */ /* 0x040fe40000400000 */
[----:B------:R-:W-:Y:S01]  /*4b30*/  FMUL R86, R52, R106 ;  /* 0x0000006a34567220 */ /* 0x000fe20000400000 */
[----:B------:R-:W-:Y:S01]  /*4b40*/  F2FP.PACK_AB R79, R54, R79 ;  /* 0x0000004f364f723e */ /* 0x000fe200000000ff */
[----:B------:R-:W-:Y:S01]  /*4b50*/  FMUL R90, R52, R109 ;  /* 0x0000006d345a7220 */ /* 0x000fe20000400000 */
[----:B------:R-:W-:Y:S01]  /*4b60*/  LOP3.LUT R54, R12, 0x8, RZ, 0x3c, !PT ;  /* 0x000000080c367812 */ /* 0x000fe200078e3cff */
[----:B------:R-:W-:-:S02]  /*4b70*/  FMUL R89, R52, R102 ;  /* 0x0000006634597220 */ /* 0x000fc40000400000 */
[----:B------:R-:W-:Y:S01]  /*4b80*/  @P3 FMUL R91, R91, 0.25 ;  /* 0x3e8000005b5b3820 */ /* 0x000fe20000400000 */
[----:B------:R-:W0:Y:S01]  /*4b90*/  MUFU.RCP R52, R87 ;  /* 0x0000005700347308 */ /* 0x000e220000001000 */
[----:B------:R-:W-:Y:S01]  /*4ba0*/  @P3 FMUL R99, R99, 0.25 ;  /* 0x3e80000063633820 */ /* 0x000fe20000400000 */
[----:B------:R-:W-:Y:S01]  /*4bb0*/  F2FP.PACK_AB R90, R85, R90 ;  /* 0x0000005a555a723e */ /* 0x000fe200000000ff */
[----:B------:R-:W-:Y:S02]  /*4bc0*/  @P3 FMUL R101, R101, 0.25 ;  /* 0x3e80000065653820 */ /* 0x000fe40000400000 */
[----:B------:R-:W-:Y:S02]  /*4bd0*/  @P3 FMUL R103, R103, 0.25 ;  /* 0x3e80000067673820 */ /* 0x000fe40000400000 */
[----:B------:R-:W-:Y:S02]  /*4be0*/  @P3 FMUL R105, R105, 0.25 ;  /* 0x3e80000069693820 */ /* 0x000fe40000400000 */
[----:B------:R-:W-:-:S02]  /*4bf0*/  @P3 FMUL R104, R104, 0.25 ;  /* 0x3e80000068683820 */ /* 0x000fc40000400000 */
[----:B------:R-:W-:Y:S02]  /*4c00*/  @P3 FMUL R111, R111, 0.25 ;  /* 0x3e8000006f6f3820 */ /* 0x000fe40000400000 */
[----:B------:R-:W-:Y:S01]  /*4c10*/  @P3 FMUL R113, R113, 0.25 ;  /* 0x3e80000071713820 */ /* 0x000fe20000400000 */
[C---:B------:R-:W-:Y:S01]  /*4c20*/  FSETP.GEU.AND P3, PT, |R149|.reuse, 1.175494350822287508e-38, PT ;  /* 0x008000009500780b */ /* 0x040fe20003f6e200 */
[----:B------:R-:W-:Y:S02]  /*4c30*/  @P2 FMUL R149, R149, 0.25 ;  /* 0x3e80000095952820 */ /* 0x000fe40000400000 */
[----:B------:R-:W-:Y:S02]  /*4c40*/  @P1 FMUL R108, R108, 0.25 ;  /* 0x3e8000006c6c1820 */ /* 0x000fe40000400000 */
[----:B------:R-:W-:Y:S02]  /*4c50*/  @!P4 FMUL R91, R91, 16777216 ;  /* 0x4b8000005b5bc820 */ /* 0x000fe40000400000 */
[----:B------:R-:W-:-:S02]  /*4c60*/  @!P4 FMUL R99, R99, 16777216 ;  /* 0x4b8000006363c820 */ /* 0x000fc40000400000 */
[----:B------:R-:W-:Y:S02]  /*4c70*/  @!P4 FMUL R101, R101, 16777216 ;  /* 0x4b8000006565c820 */ /* 0x000fe40000400000 */
[----:B------:R-:W-:Y:S02]  /*4c80*/  @!P4 FMUL R103, R103, 16777216 ;  /* 0x4b8000006767c820 */ /* 0x000fe40000400000 */
[----:B------:R-:W-:Y:S02]  /*4c90*/  @!P4 FMUL R105, R105, 16777216 ;  /* 0x4b8000006969c820 */ /* 0x000fe40000400000 */
[----:B------:R-:W-:Y:S02]  /*4ca0*/  @!P4 FMUL R104, R104, 16777216 ;  /* 0x4b8000006868c820 */ /* 0x000fe40000400000 */
[----:B------:R-:W-:Y:S02]  /*4cb0*/  @!P4 FMUL R111, R111, 16777216 ;  /* 0x4b8000006f6fc820 */ /* 0x000fe40000400000 */
[----:B------:R-:W-:Y:S01]  /*4cc0*/  @!P4 FMUL R113, R113, 16777216 ;  /* 0x4b8000007171c820 */ /* 0x000fe20000400000 */
[----:B------:R-:W-:Y:S01]  /*4cd0*/  ISETP.GE.U32.AND P4, PT, R6, 0x7f800000, PT ;  /* 0x7f8000000600780c */ /* 0x000fe20003f86070 */
[----:B------:R-:W-:-:S02]  /*4ce0*/  @!P3 FMUL R149, R149, 16777216 ;  /* 0x4b8000009595b820 */ /* 0x000fc40000400000 */
[----:B------:R-:W-:Y:S02]  /*4cf0*/  @!P5 FMUL R108, R108, 16777216 ;  /* 0x4b8000006c6cd820 */ /* 0x000fe40000400000 */
[----:B------:R-:W-:Y:S01]  /*4d00*/  FFMA.FTZ R49, R78, 1.1920928955078125e-07, R49 ;  /* 0x340000004e317823 */ /* 0x000fe20000010031 */
[----:B------:R-:W1:Y:S01]  /*4d10*/  MUFU.RCP R102, R149 ;  /* 0x0000009500667308 */ /* 0x000e620000001000 */
[----:B--2---:R-:W-:Y:S02]  /*4d20*/  FFMA.FTZ R50, R83, 1.1920928955078125e-07, R50 ;  /* 0x3400000053327823 */ /* 0x004fe40000010032 */
[C---:B0-----:R-:W-:Y:S02]  /*4d30*/  FMUL R55, R52.reuse, R91 ;  /* 0x0000005b34377220 */ /* 0x041fe40000400000 */
[C---:B------:R-:W-:Y:S02]  /*4d40*/  FMUL R78, R52.reuse, R99 ;  /* 0x00000063344e7220 */ /* 0x040fe40000400000 */
[----:B------:R-:W-:-:S02]  /*4d50*/  FMUL R84, R52, R101 ;  /* 0x0000006534547220 */ /* 0x000fc40000400000 */
[C---:B------:R-:W-:Y:S02]  /*4d60*/  FMUL R83, R52.reuse, R103 ;  /* 0x0000006734537220 */ /* 0x040fe40000400000 */
[C---:B------:R-:W-:Y:S02]  /*4d70*/  FMUL R87, R52.reuse, R105 ;  /* 0x0000006934577220 */ /* 0x040fe40000400000 */
[C---:B------:R-:W-:Y:S02]  /*4d80*/  FMUL R88, R52.reuse, R104 ;  /* 0x0000006834587220 */ /* 0x040fe40000400000 */
[C---:B------:R-:W-:Y:S02]  /*4d90*/  FMUL R100, R52.reuse, R111 ;  /* 0x0000006f34647220 */ /* 0x040fe40000400000 */
[----:B------:R-:W-:Y:S02]  /*4da0*/  FMUL R91, R52, R113 ;  /* 0x00000071345b7220 */ /* 0x000fe40000400000 */
[----:B------:R-:W0:Y:S01]  /*4db0*/  MUFU.RCP R52, R108 ;  /* 0x0000006c00347308 */ /* 0x000e220000001000 */
[----:B------:R-:W-:Y:S01]  /*4dc0*/  @P2 FMUL R119, R119, 0.25 ;  /* 0x3e80000077772820 */ /* 0x000fe20000400000 */
[----:B------:R-:W-:Y:S01]  /*4dd0*/  F2FP.PACK_AB R100, R87, R100 ;  /* 0x000000645764723e */ /* 0x000fe200000000ff */
[----:B------:R-:W-:-:S02]  /*4de0*/  @P2 FMUL R121, R121, 0.25 ;  /* 0x3e80000079792820 */ /* 0x000fc40000400000 */
[----:B------:R-:W-:Y:S02]  /*4df0*/  @P2 FMUL R127, R127, 0.25 ;  /* 0x3e8000007f7f2820 */ /* 0x000fe40000400000 */
[----:B------:R-:W-:Y:S02]  /*4e00*/  @P2 FMUL R129, R129, 0.25 ;  /* 0x3e80000081812820 */ /* 0x000fe40000400000 */
[----:B------:R-:W-:Y:S02]  /*4e10*/  @P2 FMUL R135, R135, 0.25 ;  /* 0x3e80000087872820 */ /* 0x000fe40000400000 */
[----:B------:R-:W-:Y:S02]  /*4e20*/  @P2 FMUL R139, R139, 0.25 ;  /* 0x3e8000008b8b2820 */ /* 0x000fe40000400000 */
[----:B------:R-:W-:Y:S02]  /*4e30*/  @P2 FMUL R147, R147, 0.25 ;  /* 0x3e80000093932820 */ /* 0x000fe40000400000 */
[----:B------:R-:W-:-:S02]  /*4e40*/  @P1 FMUL R117, R117, 0.25 ;  /* 0x3e80000075751820 */ /* 0x000fc40000400000 */
[----:B------:R-:W-:Y:S02]  /*4e50*/  @P1 FMUL R125, R125, 0.25 ;  /* 0x3e8000007d7d1820 */ /* 0x000fe40000400000 */
[----:B------:R-:W-:Y:S01]  /*4e60*/  @P2 FMUL R145, R145, 0.25 ;  /* 0x3e80000091912820 */ /* 0x000fe20000400000 */
[----:B------:R-:W-:Y:S01]  /*4e70*/  FSETP.NEU.AND P2, PT, R6, RZ, PT ;  /* 0x000000ff0600720b */ /* 0x000fe20003f4d000 */
[----:B------:R-:W-:Y:S02]  /*4e80*/  @P1 FMUL R115, R115, 0.25 ;  /* 0x3e80000073731820 */ /* 0x000fe40000400000 */
[----:B------:R-:W-:Y:S02]  /*4e90*/  @P1 FMUL R123, R123, 0.25 ;  /* 0x3e8000007b7b1820 */ /* 0x000fe40000400000 */
[----:B------:R-:W-:Y:S02]  /*4ea0*/  @P1 FMUL R131, R131, 0.25 ;  /* 0x3e80000083831820 */ /* 0x000fe40000400000 */
[----:B------:R-:W-:-:S02]  /*4eb0*/  @P1 FMUL R133, R133, 0.25 ;  /* 0x3e80000085851820 */ /* 0x000fc40000400000 */
[----:B------:R-:W-:Y:S02]  /*4ec0*/  @P1 FMUL R141, R141, 0.25 ;  /* 0x3e8000008d8d1820 */ /* 0x000fe40000400000 */
[----:B------:R-:W-:Y:S01]  /*4ed0*/  @P1 FMUL R143, R143, 0.25 ;  /* 0x3e8000008f8f1820 */ /* 0x000fe20000400000 */
[----:B------:R-:W-:Y:S01]  /*4ee0*/  ISETP.GE.U32.AND P1, PT, R9, 0x7f800000, PT ;  /* 0x7f8000000900780c */ /* 0x000fe20003f26070 */
[----:B------:R-:W-:Y:S02]  /*4ef0*/  @!P3 FMUL R119, R119, 16777216 ;  /* 0x4b8000007777b820 */ /* 0x000fe40000400000 */
[----:B------:R-:W-:Y:S02]  /*4f00*/  @!P3 FMUL R121, R121, 16777216 ;  /* 0x4b8000007979b820 */ /* 0x000fe40000400000 */
        /* <DEDUP_REMOVED lines=11> */
[----:B------:R-:W-:Y:S02]  /*4fc0*/  @!P5 FMUL R131, R131, 16777216 ;  /* 0x4b8000008383d820 */ /* 0x000fe40000400000 */
[----:B------:R-:W-:Y:S02]  /*4fd0*/  @!P5 FMUL R133, R133, 16777216 ;  /* 0x4b8000008585d820 */ /* 0x000fe40000400000 */
[----:B------:R-:W-:Y:S02]  /*4fe0*/  @!P5 FMUL R141, R141, 16777216 ;  /* 0x4b8000008d8dd820 */ /* 0x000fe40000400000 */
[----:B------:R-:W-:Y:S01]  /*4ff0*/  @!P5 FMUL R143, R143, 16777216 ;  /* 0x4b8000008f8fd820 */ /* 0x000fe20000400000 */
[----:B------:R-:W-:Y:S01]  /*5000*/  ISETP.GE.U32.AND P5, PT, R7, 0x7f800000, PT ;  /* 0x7f8000000700780c */ /* 0x000fe20003fa6070 */
[----:B------:R-:W-:-:S02]  /*5010*/  IMAD.IADD R77, R6, 0x1, -R77 ;  /* 0x00000001064d7824 */ /* 0x000fc400078e0a4d */
[C---:B-1----:R-:W-:Y:S02]  /*5020*/  FMUL R103, R102.reuse, R119 ;  /* 0x0000007766677220 */ /* 0x042fe40000400000 */
[C---:B------:R-:W-:Y:S02]  /*5030*/  FMUL R104, R102.reuse, R121 ;  /* 0x0000007966687220 */ /* 0x040fe40000400000 */
[C---:B------:R-:W-:Y:S02]  /*5040*/  FMUL R110, R102.reuse, R127 ;  /* 0x0000007f666e7220 */ /* 0x040fe40000400000 */
[C---:B------:R-:W-:Y:S02]  /*5050*/  FMUL R105, R102.reuse, R129 ;  /* 0x0000008166697220 */ /* 0x040fe40000400000 */
[C---:B------:R-:W-:Y:S01]  /*5060*/  FMUL R112, R102.reuse, R139 ;  /* 0x0000008b66707220 */ /* 0x040fe20000400000 */
[----:B------:R-:W-:Y:S01]  /*5070*/  F2FP.PACK_AB R103, R103, R110 ;  /* 0x0000006e6767723e */ /* 0x000fe200000000ff */
[----:B------:R-:W-:Y:S01]  /*5080*/  FMUL R113, R102, R147 ;  /* 0x0000009366717220 */ /* 0x000fe20000400000 */
[----:B------:R-:W-:Y:S01]  /*5090*/  F2FP.PACK_AB R105, R104, R105 ;  /* 0x000000696869723e */ /* 0x000fe200000000ff */
[----:B------:R-:W-:Y:S01]  /*50a0*/  FMUL R111, R102, R135 ;  /* 0x00000087666f7220 */ /* 0x000fe20000400000 */
[----:B------:R-:W-:Y:S01]  /*50b0*/  F2FP.PACK_AB R110, R88, R91 ;  /* 0x0000005b586e723e */ /* 0x000fe200000000ff */
[----:B0-----:R-:W-:Y:S01]  /*50c0*/  FMUL R101, R52, R117 ;  /* 0x0000007534657220 */ /* 0x001fe20000400000 */
[----:B------:R-:W-:Y:S01]  /*50d0*/  F2FP.PACK_AB R104, R112, R113 ;  /* 0x000000717068723e */ /* 0x000fe200000000ff */
[----:B------:R-:W-:Y:S01]  /*50e0*/  FMUL R108, R52, R125 ;  /* 0x0000007d346c7220 */ /* 0x000fe20000400000 */
[----:B------:R-:W-:Y:S01]  /*50f0*/  F2FP.PACK_AB R91, R53, R82 ;  /* 0x00000052355b723e */ /* 0x000fe200000000ff */
[----:B------:R-:W-:-:S02]  /*5100*/  FMUL R102, R102, R145 ;  /* 0x0000009166667220 */ /* 0x000fc40000400000 */
[C---:B------:R-:W-:Y:S01]  /*5110*/  FMUL R99, R52.reuse, R115 ;  /* 0x0000007334637220 */ /* 0x040fe20000400000 */
[----:B------:R-:W-:Y:S01]  /*5120*/  F2FP.PACK_AB R117, R101, R108 ;  /* 0x0000006c6575723e */ /* 0x000fe200000000ff */
[C---:B------:R-:W-:Y:S01]  /*5130*/  FMUL R106, R52.reuse, R123 ;  /* 0x0000007b346a7220 */ /* 0x040fe20000400000 */
[----:B------:R-:W-:Y:S01]  /*5140*/  F2FP.PACK_AB R102, R111, R102 ;  /* 0x000000666f66723e */ /* 0x000fe200000000ff */
[----:B------:R-:W-:Y:S01]  /*5150*/  FMUL R107, R52, R131 ;  /* 0x00000083346b7220 */ /* 0x000fe20000400000 */
[----:B------:R-:W-:Y:S01]  /*5160*/  F2FP.PACK_AB R111, R78, R83 ;  /* 0x000000534e6f723e */ /* 0x000fe200000000ff */
[C---:B------:R-:W-:Y:S01]  /*5170*/  FMUL R109, R52.reuse, R133 ;  /* 0x00000085346d7220 */ /* 0x040fe20000400000 */
[----:B------:R-:W-:Y:S01]  /*5180*/  F2FP.PACK_AB R101, R55, R84 ;  /* 0x000000543765723e */ /* 0x000fe200000000ff */
[C---:B------:R-:W-:Y:S01]  /*5190*/  FMUL R114, R52.reuse, R141 ;  /* 0x0000008d34727220 */ /* 0x040fe20000400000 */
[----:B------:R-:W-:Y:S01]  /*51a0*/  F2FP.PACK_AB R115, R99, R106 ;  /* 0x0000006a6373723e */ /* 0x000fe200000000ff */
[----:B------:R-:W-:Y:S01]  /*51b0*/  FMUL R116, R52, R143 ;  /* 0x0000008f34747220 */ /* 0x000fe20000400000 */
[----:B------:R-:W-:Y:S01]  /*51c0*/  LOP3.LUT R83, R98, 0x8, RZ, 0x3c, !PT ;  /* 0x0000000862537812 */ /* 0x000fe200078e3cff */
[----:B------:R-:W-:Y:S01]  /*51d0*/  FADD R77, R77, -1 ;  /* 0xbf8000004d4d7421 */ /* 0x000fe20000000000 */
[----:B------:R-:W-:Y:S01]  /*51e0*/  F2FP.PACK_AB R114, R107, R114 ;  /* 0x000000726b72723e */ /* 0x000fe200000000ff */
[----:B------:R-:W-:Y:S01]  /*51f0*/  STS.64 [R98], R104 ;  /* 0x0000006862007388 */ /* 0x000fe20000000a00 */
[----:B------:R-:W-:Y:S01]  /*5200*/  F2FP.PACK_AB R116, R109, R116 ;  /* 0x000000746d74723e */ /* 0x000fe200000000ff */
[----:B------:R-:W-:Y:S01]  /*5210*/  FFMA.FTZ R52, R77, R118, -0.16845393180847167969 ;  /* 0xbe2c7f304d347423 */ /* 0x000fe20000010076 */
[----:B------:R-:W-:Y:S01]  /*5220*/  F2FP.PACK_AB R78, R86, R89 ;  /* 0x00000059564e723e */ /* 0x000fe200000000ff */
[----:B------:R-:W-:Y:S01]  /*5230*/  STS.64 [R98+0x100], R102 ;  /* 0x0001006662007388 */ /* 0x000fe20000000a00 */
[----:B------:R-:W-:-:S02]  /*5240*/  FADD R76, R76, -1 ;  /* 0xbf8000004c4c7421 */ /* 0x000fc40000000000 */
[C---:B------:R-:W-:Y:S01]  /*5250*/  FFMA.FTZ R52, R77.reuse, R52, 0.1716887056827545166 ;  /* 0x3e2fcf2a4d347423 */ /* 0x040fe20000010034 */
[----:B------:R-:W-:Y:S01]  /*5260*/  STS.64 [R98+0x80], R110 ;  /* 0x0000806e62007388 */ /* 0x000fe20000000a00 */
[----:B------:R-:W-:Y:S02]  /*5270*/  FFMA.FTZ R53, R76, R118, -0.16845393180847167969 ;  /* 0xbe2c7f304c357423 */ /* 0x000fe40000010076 */
[C---:B------:R-:W-:Y:S01]  /*5280*/  FFMA.FTZ R52, R77.reuse, R52, -0.17900948226451873779 ;  /* 0xbe374e434d347423 */ /* 0x040fe20000010034 */
[----:B------:R-:W-:Y:S01]  /*5290*/  STS.64 [R98+0x180], R100 ;  /* 0x0001806462007388 */ /* 0x000fe20000000a00 */
[----:B------:R-:W-:Y:S02]  /*52a0*/  FADD R80, R80, -1 ;  /* 0xbf80000050507421 */ /* 0x000fe40000000000 */
[----:B------:R-:W-:Y:S01]  /*52b0*/  FFMA.FTZ R52, R77, R52, 0.20512372255325317383 ;  /* 0x3e520bf44d347423 */ /* 0x000fe20000010034 */
[----:B------:R-:W-:Y:S01]  /*52c0*/  STS.64 [R83+0x1000], R116 ;  /* 0x0010007453007388 */ /* 0x000fe20000000a00 */
[----:B------:R-:W-:-:S02]  /*52d0*/  FFMA.FTZ R53, R76, R53, 0.1716887056827545166 ;  /* 0x3e2fcf2a4c357423 */ /* 0x000fc40000010035 */
[C---:B------:R-:W-:Y:S01]  /*52e0*/  FFMA.FTZ R52, R77.reuse, R52, -0.24046532809734344482 ;  /* 0xbe763c8b4d347423 */ /* 0x040fe20000010034 */
[----:B------:R-:W-:Y:S01]  /*52f0*/  STS.64 [R83+0x1100], R114 ;  /* 0x0011007253007388 */ /* 0x000fe20000000a00 */
[----:B------:R-:W-:Y:S02]  /*5300*/  FFMA.FTZ R55, R80, R118, -0.16845393180847167969 ;  /* 0xbe2c7f3050377423 */ /* 0x000fe40000010076 */
[C---:B------:R-:W-:Y:S01]  /*5310*/  FFMA.FTZ R52, R77.reuse, R52, 0.28857114911079406738 ;  /* 0x3e93bf994d347423 */ /* 0x040fe20000010034 */
[----:B------:R-:W-:Y:S01]  /*5320*/  STS.64 [R83+0x1080], R78 ;  /* 0x0010804e53007388 */ /* 0x000fe20000000a00 */
[----:B------:R-:W-:Y:S02]  /*5330*/  FFMA.FTZ R53, R76, R53, -0.17900948226451873779 ;  /* 0xbe374e434c357423 */ /* 0x000fe40000010035 */
[----:B------:R-:W-:Y:S01]  /*5340*/  FFMA.FTZ R52, R77, R52, -0.36067417263984680176 ;  /* 0xbeb8aa494d347423 */ /* 0x000fe20000010034 */
[----:B------:R-:W-:Y:S01]  /*5350*/  STS.64 [R83+0x1180], R90 ;  /* 0x0011805a53007388 */ /* 0x000fe20000000a00 */
[----:B------:R-:W-:-:S02]  /*5360*/  FFMA.FTZ R55, R80, R55, 0.1716887056827545166 ;  /* 0x3e2fcf2a50377423 */ /* 0x000fc40000010037 */
[C---:B------:R-:W-:Y:S01]  /*5370*/  FFMA.FTZ R52, R77.reuse, R52, 0.48089820146560668945 ;  /* 0x3ef6384a4d347423 */ /* 0x040fe20000010034 */
[----:B------:R-:W-:Y:S01]  /*5380*/  BAR.SYNC.DEFER_BLOCKING 0x0 ;  /* 0x0000000000007b1d */ /* 0x000fe20000010000 */
[----:B------:R-:W-:Y:S02]  /*5390*/  FFMA.FTZ R53, R76, R53, 0.20512372255325317383 ;  /* 0x3e520bf44c357423 */ /* 0x000fe40000010035 */
[C---:B------:R-:W-:Y:S02]  /*53a0*/  FFMA.FTZ R52, R77.reuse, R52, -0.72134751081466674805 ;  /* 0xbf38aa3b4d347423 */ /* 0x040fe40000010034 */
[----:B------:R-:W-:Y:S02]  /*53b0*/  FFMA.FTZ R55, R80, R55, -0.17900948226451873779 ;  /* 0xbe374e4350377423 */ /* 0x000fe40000010037 */
[----:B------:R-:W-:Y:S02]  /*53c0*/  FFMA.FTZ R53, R76, R53, -0.24046532809734344482 ;  /* 0xbe763c8b4c357423 */ /* 0x000fe40000010035 */
[----:B------:R-:W-:-:S02]  /*53d0*/  FMUL R52, R77, R52 ;  /* 0x000000344d347220 */ /* 0x000fc40000400000 */
[----:B------:R-:W-:Y:S02]  /*53e0*/  FFMA.FTZ R55, R80, R55, 0.20512372255325317383 ;  /* 0x3e520bf450377423 */ /* 0x000fe40000010037 */
[----:B------:R-:W-:Y:S02]  /*53f0*/  IMAD.IADD R81, R8, 0x1, -R81 ;  /* 0x0000000108517824 */ /* 0x000fe400078e0a51 */
[----:B------:R-:W-:Y:S02]  /*5400*/  FFMA.FTZ R53, R76, R53, 0.28857114911079406738 ;  /* 0x3e93bf994c357423 */ /* 0x000fe40000010035 */
[----:B------:R-:W-:Y:S02]  /*5410*/  FMUL R52, R77, R52 ;  /* 0x000000344d347220 */ /* 0x000fe40000400000 */
[----:B------:R-:W-:Y:S02]  /*5420*/  FFMA.FTZ R55, R80, R55, -0.24046532809734344482 ;  /* 0xbe763c8b50377423 */ /* 0x000fe40000010037 */
[----:B------:R-:W-:-:S02]  /*5430*/  FADD R81, R81, -1 ;  /* 0xbf80000051517421 */ /* 0x000fc40000000000 */
[----:B------:R-:W-:Y:S01]  /*5440*/  FFMA.FTZ R53, R76, R53, -0.36067417263984680176 ;  /* 0xbeb8aa494c357423 */ /* 0x000fe20000010035 */
[----:B------:R-:W0:Y:S01]  /*5450*/  LDS.64 R78, [R12] ;  /* 0x000000000c4e7984 */ /* 0x000e220000000a00 */
[----:B------:R-:W-:Y:S02]  /*5460*/  FFMA.FTZ R77, R77, 1.4426950216293334961, R52 ;  /* 0x3fb8aa3b4d4d7823 */ /* 0x000fe40000010034 */
[----:B------:R-:W-:Y:S01]  /*5470*/  FFMA.FTZ R55, R80, R55, 0.28857114911079406738 ;  /* 0x3e93bf9950377423 */ /* 0x000fe20000010037 */
[----:B------:R-:W1:Y:S01]  /*5480*/  LDS.64 R88, [R54] ;  /* 0x0000000036587984 */ /* 0x000e620000000a00 */
[----:B------:R-:W-:Y:S02]  /*5490*/  FFMA.FTZ R52, R81, R118, -0.16845393180847167969 ;  /* 0xbe2c7f3051347423 */ /* 0x000fe40000010076 */
[----:B------:R-:W-:Y:S01]  /*54a0*/  FFMA.FTZ R53, R76, R53, 0.48089820146560668945 ;  /* 0x3ef6384a4c357423 */ /* 0x000fe20000010035 */
[----:B------:R-:W2:Y:S01]  /*54b0*/  LDS.64 R82, [R12+0x200] ;  /* 0x000200000c527984 */ /* 0x000ea20000000a00 */
[----:B------:R-:W-:-:S02]  /*54c0*/  FFMA.FTZ R55, R80, R55, -0.36067417263984680176 ;  /* 0xbeb8aa4950377423 */ /* 0x000fc40000010037 */
[C---:B------:R-:W-:Y:S01]  /*54d0*/  FFMA.FTZ R52, R81.reuse, R52, 0.1716887056827545166 ;  /* 0x3e2fcf2a51347423 */ /* 0x040fe20000010034 */
[----:B------:R-:W3:Y:S01]  /*54e0*/  LDS.64 R90, [R54+0x200] ;  /* 0x00020000365a7984 */ /* 0x000ee20000000a00 */
[----:B------:R-:W-:Y:S02]  /*54f0*/  FFMA.FTZ R53, R76, R53, -0.72134751081466674805 ;  /* 0xbf38aa3b4c357423 */ /* 0x000fe40000010035 */
[----:B------:R-:W-:Y:S01]  /*5500*/  FFMA.FTZ R55, R80, R55, 0.48089820146560668945 ;  /* 0x3ef6384a50377423 */ /* 0x000fe20000010037 */
[----:B------:R-:W4:Y:S01]  /*5510*/  LDS.64 R84, [R12+0x400] ;  /* 0x000400000c547984 */ /* 0x000f220000000a00 */
[----:B------:R-:W-:Y:S02]  /*5520*/  FFMA.FTZ R52, R81, R52, -0.17900948226451873779 ;  /* 0xbe374e4351347423 */ /* 0x000fe40000010034 */
[----:B------:R-:W-:Y:S01]  /*5530*/  FMUL R53, R76, R53 ;  /* 0x000000354c357220 */ /* 0x000fe20000400000 */
[----:B------:R-:W5:Y:S01]  /*5540*/  LDS.64 R98, [R54+0x400] ;  /* 0x0004000036627984 */ /* 0x000f620000000a00 */
[----:B------:R-:W-:-:S02]  /*5550*/  FFMA.FTZ R55, R80, R55, -0.72134751081466674805 ;  /* 0xbf38aa3b50377423 */ /* 0x000fc40000010037 */
[C---:B------:R-:W-:Y:S01]  /*5560*/  FFMA.FTZ R52, R81.reuse, R52, 0.20512372255325317383 ;  /* 0x3e520bf451347423 */ /* 0x040fe20000010034 */
[----:B------:R0:W5:Y:S01]  /*5570*/  LDS.64 R86, [R12+0x600] ;  /* 0x000600000c567984 */ /* 0x0001620000000a00 */
[----:B------:R-:W-:Y:S02]  /*5580*/  FMUL R53, R76, R53 ;  /* 0x000000354c357220 */ /* 0x000fe40000400000 */
[----:B------:R-:W-:Y:S01]  /*5590*/  FMUL R55, R80, R55 ;  /* 0x0000003750377220 */ /* 0x000fe20000400000 */
[----:B------:R-:W5:Y:S01]  /*55a0*/  LDS.64 R100, [R54+0x600] ;  /* 0x0006000036647984 */ /* 0x000f620000000a00 */
[----:B------:R-:W-:Y:S02]  /*55b0*/  FFMA.FTZ R52, R81, R52, -0.24046532809734344482 ;  /* 0xbe763c8b51347423 */ /* 0x000fe40000010034 */
[----:B------:R-:W-:Y:S01]  /*55c0*/  FFMA.FTZ R76, R76, 1.4426950216293334961, R53 ;  /* 0x3fb8aa3b4c4c7823 */ /* 0x000fe20000010035 */
[----:B0-----:R-:W-:Y:S01]  /*55d0*/  @P5 MOV R12, 0x7f800000 ;  /* 0x7f800000000c5802 */ /* 0x001fe20000000f00 */
[----:B------:R-:W-:-:S02]  /*55e0*/  @P4 IMAD.MOV.U32 R53, RZ, RZ, 0x7f800000 ;  /* 0x7f800000ff354424 */ /* 0x000fc400078e00ff */
[----:B------:R-:W-:Y:S02]  /*55f0*/  FMUL R55, R80, R55 ;  /* 0x0000003750377220 */ /* 0x000fe40000400000 */
[C---:B------:R-:W-:Y:S02]  /*5600*/  FFMA.FTZ R52, R81.reuse, R52, 0.28857114911079406738 ;  /* 0x3e93bf9951347423 */ /* 0x040fe40000010034 */
[----:B------:R-:W-:Y:S01]  /*5610*/  FADD R48, R48, R77 ;  /* 0x0000004d30307221 */ /* 0x000fe20000000000 */
[----:B------:R0:W-:Y:S01]  /*5620*/  STG.E.U16 [R14.64], R78 ;  /* 0x0000004e0e007986 */ /* 0x0001e2000c101506 */
[----:B------:R-:W-:Y:S01]  /*5630*/  @P4 FFMA.FTZ R48, R6, R53, +INF ;  /* 0x7f80000006304423 */ /* 0x000fe20000010035 */
[----:B------:R-:W-:Y:S01]  /*5640*/  @P1 MOV R6, 0x7f800000 ;  /* 0x7f80000000061802 */ /* 0x000fe20000000f00 */
[----:B------:R-:W-:Y:S01]  /*5650*/  FFMA.FTZ R80, R80, 1.4426950216293334961, R55 ;  /* 0x3fb8aa3b50507823 */ /* 0x000fe20000010037 */
[----:B-1----:R-:W-:Y:S01]  /*5660*/  STG.E.U16 [R10.64], R88 ;  /* 0x000000580a007986 */ /* 0x002fe2000c101506 */
[----:B------:R-:W-:Y:S01]  /*5670*/  FFMA.FTZ R52, R81, R52, -0.36067417263984680176 ;  /* 0xbeb8aa4951347423 */ /* 0x000fe20000010034 */
[----:B------:R-:W-:Y:S01]  /*5680*/  FSETP.NEU.AND P4, PT, R7, RZ, PT ;  /* 0x000000ff0700720b */ /* 0x000fe20003f8d000 */
[----:B------:R-:W-:Y:S01]  /*5690*/  FADD R51, R51, R80 ;  /* 0x0000005033337221 */ /* 0x000fe20000000000 */
[----:B--2---:R1:W-:Y:S01]  /*56a0*/  STG.E.U16 [R4.64], R82 ;  /* 0x0000005204007986 */ /* 0x0043e2000c101506 */
[----:B------:R-:W-:Y:S01]  /*56b0*/  FFMA.FTZ R52, R81, R52, 0.48089820146560668945 ;  /* 0x3ef6384a51347423 */ /* 0x000fe20000010034 */
[----:B------:R-:W-:Y:S01]  /*56c0*/  FSEL R48, R48, -INF , P2 ;  /* 0xff80000030307808 */ /* 0x000fe20001000000 */
[----:B------:R-:W-:Y:S01]  /*56d0*/  FADD R49, R49, R76 ;  /* 0x0000004c31317221 */ /* 0x000fe20000000000 */
[----:B---3--:R-:W-:Y:S01]  /*56e0*/  STG.E.U16 [R96.64], R90 ;  /* 0x0000005a60007986 */ /* 0x008fe2000c101506 */
[----:B------:R-:W-:Y:S01]  /*56f0*/  @P1 FFMA.FTZ R51, R9, R6, +INF ;  /* 0x7f80000009331423 */ /* 0x000fe20000010006 */
[----:B------:R-:W-:Y:S01]  /*5700*/  PRMT R6, R88, 0x7632, R6 ;  /* 0x0000763258067816 */ /* 0x000fe20000000006 */
[----:B------:R-:W-:Y:S01]  /*5710*/  @P5 FFMA.FTZ R49, R7, R12, +INF ;  /* 0x7f80000007315423 */ /* 0x000fe2000001000c */
[----:B----4-:R2:W-:Y:S01]  /*5720*/  STG.E.U16 [R94.64], R84 ;  /* 0x000000545e007986 */ /* 0x0105e2000c101506 */
[----:B------:R-:W-:Y:S01]  /*5730*/  PRMT R7, R82, 0x7632, R7 ;  /* 0x0000763252077816 */ /* 0x000fe20000000007 */
[----:B------:R-:W-:Y:S01]  /*5740*/  FFMA.FTZ R52, R81, R52, -0.72134751081466674805 ;  /* 0xbf38aa3b51347423 */ /* 0x000fe20000010034 */
[----:B0-----:R-:W-:Y:S01]  /*5750*/  PRMT R15, R85, 0x7632, R15 ;  /* 0x00007632550f7816 */ /* 0x001fe2000000000f */
[----:B-----5:R0:W-:Y:S01]  /*5760*/  STG.E.U16 [R92.64], R98 ;  /* 0x000000625c007986 */ /* 0x0201e2000c101506 */
[----:B-1----:R-:W-:Y:S01]  /*5770*/  PRMT R5, R78, 0x7632, R5 ;  /* 0x000076324e057816 */ /* 0x002fe20000000005 */
[C---:B------:R-:W-:Y:S01]  /*5780*/  FMUL R52, R81.reuse, R52 ;  /* 0x0000003451347220 */ /* 0x040fe20000400000 */
[----:B------:R-:W-:Y:S01]  /*5790*/  PRMT R4, R90, 0x7632, R4 ;  /* 0x000076325a047816 */ /* 0x000fe20000000004 */
[----:B------:R1:W-:Y:S01]  /*57a0*/  STG.E.U16 [R74.64], R86 ;  /* 0x000000564a007986 */ /* 0x0003e2000c101506 */
[----:B------:R-:W-:Y:S01]  /*57b0*/  @P3 IMAD.MOV.U32 R53, RZ, RZ, 0x7f800000 ;  /* 0x7f800000ff353424 */ /* 0x000fe200078e00ff */
[----:B------:R-:W-:Y:S01]  /*57c0*/  FSETP.NEU.AND P5, PT, R8, RZ, PT ;  /* 0x000000ff0800720b */ /* 0x000fe20003fad000 */
[----:B------:R-:W-:Y:S01]  /*57d0*/  FMUL R52, R81, R52 ;  /* 0x0000003451347220 */ /* 0x000fe20000400000 */
[----:B------:R3:W-:Y:S01]  /*57e0*/  STG.E.U16 [R72.64], R100 ;  /* 0x0000006448007986 */ /* 0x0007e2000c101506 */
[----:B--2---:R-:W-:Y:S01]  /*57f0*/  PRMT R84, R84, 0x7632, R84 ;  /* 0x0000763254547816 */ /* 0x004fe20000000054 */
[----:B------:R-:W-:Y:S01]  /*5800*/  FFMA R48, R48, 0.69314718246459960938, R183 ;  /* 0x3f31721830307823 */ /* 0x000fe200000000b7 */
[----:B------:R-:W-:Y:S01]  /*5810*/  PRMT R12, R99, 0x7632, R12 ;  /* 0x00007632630c7816 */ /* 0x000fe2000000000c */
[----:B------:R2:W-:Y:S01]  /*5820*/  STG.E.U16 [R70.64], R5 ;  /* 0x0000000546007986 */ /* 0x0005e2000c101506 */
[----:B0-----:R-:W-:Y:S01]  /*5830*/  PRMT R98, R98, 0x7632, R98 ;  /* 0x0000763262627816 */ /* 0x001fe20000000062 */
[----:B------:R-:W-:Y:S01]  /*5840*/  FFMA.FTZ R81, R81, 1.4426950216293334961, R52 ;  /* 0x3fb8aa3b51517823 */ /* 0x000fe20000010034 */
[----:B------:R-:W-:Y:S01]  /*5850*/  PRMT R10, R101, 0x7632, R10 ;  /* 0x00007632650a7816 */ /* 0x000fe2000000000a */
[----:B------:R0:W-:Y:S01]  /*5860*/  STG.E.U16 [R68.64], R6 ;  /* 0x0000000644007986 */ /* 0x0001e2000c101506 */
[----:B-1----:R-:W-:Y:S01]  /*5870*/  PRMT R86, R86, 0x7632, R86 ;  /* 0x0000763256567816 */ /* 0x002fe20000000056 */
[----:B------:R-:W-:Y:S01]  /*5880*/  FADD R50, R50, R81 ;  /* 0x0000005132327221 */ /* 0x000fe20000000000 */
[----:B------:R-:W-:Y:S01]  /*5890*/  FSEL R49, R49, -INF , P4 ;  /* 0xff80000031317808 */ /* 0x000fe20002000000 */
[----:B------:R1:W-:Y:S01]  /*58a0*/  STG.E.U16 [R66.64], R7 ;  /* 0x0000000742007986 */ /* 0x0003e2000c101506 */
[----:B---3--:R-:W-:Y:S01]  /*58b0*/  PRMT R100, R100, 0x7632, R100 ;  /* 0x0000763264647816 */ /* 0x008fe20000000064 */
[----:B------:R-:W-:Y:S01]  /*58c0*/  @P3 FFMA.FTZ R50, R8, R53, +INF ;  /* 0x7f80000008323423 */ /* 0x000fe20000010035 */
[----:B------:R-:W-:Y:S01]  /*58d0*/  PRMT R8, R87, 0x7632, R8 ;  /* 0x0000763257087816 */ /* 0x000fe20000000008 */
[----:B------:R3:W-:Y:S01]  /*58e0*/  STG.E.U16 [R64.64], R4 ;  /* 0x0000000440007986 */ /* 0x0007e2000c101506 */
[----:B--2---:R-:W-:Y:S01]  /*58f0*/  PRMT R5, R79, 0x7632, R5 ;  /* 0x000076324f057816 */ /* 0x004fe20000000005 */
[----:B------:R-:W-:Y:S01]  /*5900*/  FFMA R49, R49, 0.69314718246459960938, R184 ;  /* 0x3f31721831317823 */ /* 0x000fe200000000b8 */
[----:B------:R-:W-:Y:S01]  /*5910*/  FSETP.NEU.AND P3, PT, R9, RZ, PT ;  /* 0x000000ff0900720b */ /* 0x000fe20003f6d000 */
[----:B------:R2:W-:Y:S01]  /*5920*/  STG.E.U16 [R62.64], R84 ;  /* 0x000000543e007986 */ /* 0x0005e2000c101506 */
[----:B0-----:R-:W-:-:S02]  /*5930*/  PRMT R6, R89, 0x7632, R6 ;  /* 0x0000763259067816 */ /* 0x001fc40000000006 */
[----:B------:R-:W-:Y:S01]  /*5940*/  FSEL R50, R50, -INF , P5 ;  /* 0xff80000032327808 */ /* 0x000fe20002800000 */
[----:B------:R2:W-:Y:S01]  /*5950*/  STG.E.U16 [R56.64], R98 ;  /* 0x0000006238007986 */ /* 0x0005e2000c101506 */
[----:B-1----:R-:W-:Y:S02]  /*5960*/  PRMT R7, R91, 0x7632, R7 ;  /* 0x000076325b077816 */ /* 0x002fe40000000007 */
[----:B------:R-:W-:Y:S01]  /*5970*/  FSEL R51, R51, -INF , P3 ;  /* 0xff80000033337808 */ /* 0x000fe20001800000 */
[----:B------:R2:W-:Y:S01]  /*5980*/  STG.E.U16 [R60.64], R86 ;  /* 0x000000563c007986 */ /* 0x0005e2000c101506 */
[----:B---3--:R-:W-:Y:S01]  /*5990*/  PRMT R4, R83, 0x7632, R4 ;  /* 0x0000763253047816 */ /* 0x008fe20000000004 */
[----:B------:R-:W-:Y:S02]  /*59a0*/  FFMA R50, R50, 0.69314718246459960938, R137 ;  /* 0x3f31721832327823 */ /* 0x000fe40000000089 */
[----:B------:R2:W-:Y:S01]  /*59b0*/  STG.E.U16 [R58.64], R100 ;  /* 0x000000643a007986 */ /* 0x0005e2000c101506 */
[----:B------:R-:W-:-:S03]  /*59c0*/  FFMA R51, R51, 0.69314718246459960938, R182 ;  /* 0x3f31721833337823 */ /* 0x000fc600000000b6 */
[----:B------:R2:W-:Y:S04]  /*59d0*/  STG.E.U16 [R44.64], R79 ;  /* 0x0000004f2c007986 */ /* 0x0005e8000c101506 */
        /* <DEDUP_REMOVED lines=15> */
[----:B------:R-:W-:Y:S06]  /*5ad0*/  BAR.SYNC.DEFER_BLOCKING 0x0 ;  /* 0x0000000000007b1d */ /* 0x000fec0000010000 */
[----:B------:R2:W-:Y:S04]  /*5ae0*/  STS.128 [R13.X4], R48 ;  /* 0x000000300d007388 */ /* 0x0005e80000004c00 */
[----:B------:R-:W-:Y:S06]  /*5af0*/  BAR.SYNC.DEFER_BLOCKING 0x0 ;  /* 0x0000000000007b1d */ /* 0x000fec0000010000 */
[----:B------:R-:W-:Y:S05]  /*5b00*/  @P0 EXIT ;  /* 0x000000000000094d */ /* 0x000fea0003800000 */
[----:B--2---:R-:W0:Y:S01]  /*5b10*/  LDS R9, [R0] ;  /* 0x0000000000097984 */ /* 0x004e220000000800 */
[----:B------:R-:W-:Y:S01]  /*5b20*/  IMAD R2, R2, c[0x0][0x1cc], RZ ;  /* 0x0000730002027a24 */ /* 0x000fe200078e02ff */
[C---:B------:R-:W-:Y:S01]  /*5b30*/  SHF.L.U32 R7, R3.reuse, 0x2, RZ ;  /* 0x0000000203077819 */ /* 0x040fe200000006ff */
[----:B------:R-:W-:-:S04]  /*5b40*/  IMAD.HI R6, R3, 0x4, RZ ;  /* 0x0000000403067827 */ /* 0x000fc800078e02ff */
[C---:B------:R-:W-:Y:S02]  /*5b50*/  IMAD.SHL.U32 R4, R2.reuse, 0x4, RZ ;  /* 0x0000000402047824 */ /* 0x040fe400078e00ff */
[----:B------:R-:W-:-:S03]  /*5b60*/  IMAD.HI R5, R2, 0x4, RZ ;  /* 0x0000000402057827 */ /* 0x000fc600078e02ff */
[----:B------:R-:W-:-:S04]  /*5b70*/  IADD3 R2, P0, P1, R7, c[0x0][0x180], R4 ;  /* 0x0000600007027a10 */ /* 0x000fc8000791e004 */
[----:B------:R-:W-:-:S05]  /*5b80*/  IADD3.X R3, R6, c[0x0][0x184], R5, P0, P1 ;  /* 0x0000610006037a10 */ /* 0x000fca00007e2405 */
[----:B0-----:R-:W-:Y:S01]  /*5b90*/  STG.E [R2.64], R9 ;  /* 0x0000000902007986 */ /* 0x001fe2000c101906 */
[----:B------:R-:W-:Y:S05]  /*5ba0*/  EXIT ;  /* 0x000000000000794d */ /* 0x000fea0003800000 */
.L_x_2:
[----:B------:R-:W-:-:S00]  /*5bb0*/  BRA `(.L_x_2) ;  /* 0xfffffff000007947 */ /* 0x000fc0000383ffff */
[----:B------:R-:W-:-:S00]  /*5bc0*/  NOP ;  /* 0x0000000000007918 */ /* 0x000fc00000000000 */
        /* <DEDUP_REMOVED lines=11> */
.L_x_3:


//--------------------- .nv.global.init           --------------------------
	.section	.nv.global.init,"aw",@progbits
.nv.global.init:
	.type		_$_str,@object
	.size		_$_str,(.L_0 - _$_str)
_$_str:
        /*0000*/ 	.byte	0x5f, 0x5f, 0x43, 0x55, 0x44, 0x41, 0x5f, 0x46, 0x54, 0x5a, 0x00
.L_0:


//--------------------- .nv.shared.attn_fwd       --------------------------
	.section	.nv.shared.attn_fwd,"aw",@nobits
	.sectionflags	@""
	.align	16
